	.target	sm_120a

	.elftype	@"ET_EXEC"


//--------------------- .note.nv.tkinfo           --------------------------
	.section	.note.nv.tkinfo,"",@"SHT_NOTE"
	.sectionflags	@"SHF_NOTE_NV_TKINFO"
	.tkinfo
        /*0018*/ 	.word	0x00000080
        /*0030*/ 	.string	""
        /*0030*/ 	.string	"ptxas-blackwell"
        /*0030*/ 	.string	"Cuda compilation tools, release 12.8, V12.8.61"
        /*0030*/ 	.string	"Build cuda_12.8.r12.8/compiler.35404655_0"
        /*0030*/ 	.string	"-v  -lineinfo  -arch sm_120a "



//--------------------- .note.nv.cuver            --------------------------
	.section	.note.nv.cuver,"",@"SHT_NOTE"
	.sectionflags	@"SHF_NOTE_NV_CUVER"
        /*0018*/ 	.short	0x0001
        /*001a*/ 	.short	0x0078
        /*001c*/ 	.short	0x0001
        /*001e*/ 	.short	0x0000
        /*0020*/ 	.short	0x0001
        /*0022*/ 	.short	0x0000


//--------------------- .nv.info                  --------------------------
	.section	.nv.info,"",@"SHT_CUDA_INFO"
	.align	4


	//----- nvinfo : EIATTR_REGCOUNT
	.align		4
        /*0000*/ 	.byte	0x04, 0x2f
        /*0002*/ 	.short	(.L_1 - .L_0)
	.align		4
.L_0:
        /*0004*/ 	.word	index@(matmul_kernel_make_tensor_desciptor)
        /*0008*/ 	.word	0x000000a8


	//----- nvinfo : EIATTR_FRAME_SIZE
	.align		4
.L_1:
        /*000c*/ 	.byte	0x04, 0x11
        /*000e*/ 	.short	(.L_3 - .L_2)
	.align		4
.L_2:
        /*0010*/ 	.word	index@(matmul_kernel_make_tensor_desciptor)
        /*0014*/ 	.word	0x00000010


	//----- nvinfo : EIATTR_MIN_STACK_SIZE
	.align		4
.L_3:
        /*0018*/ 	.byte	0x04, 0x12
        /*001a*/ 	.short	(.L_5 - .L_4)
	.align		4
.L_4:
        /*001c*/ 	.word	index@(matmul_kernel_make_tensor_desciptor)
        /*0020*/ 	.word	0x00000010
.L_5:


//--------------------- .nv.info.matmul_kernel_make_tensor_desciptor --------------------------
	.section	.nv.info.matmul_kernel_make_tensor_desciptor,"",@"SHT_CUDA_INFO"
	.sectionflags	@""
	.align	4


	//----- nvinfo : EIATTR_CUDA_API_VERSION
	.align		4
        /*0000*/ 	.byte	0x04, 0x37
        /*0002*/ 	.short	(.L_7 - .L_6)
.L_6:
        /*0004*/ 	.word	0x00000080


	//----- nvinfo : EIATTR_KPARAM_INFO
	.align		4
.L_7:
        /*0008*/ 	.byte	0x04, 0x17
        /*000a*/ 	.short	(.L_9 - .L_8)
.L_8:
        /*000c*/ 	.word	0x00000000
        /*0010*/ 	.short	0x0006
        /*0012*/ 	.short	0x0028
        /*0014*/ 	.byte	0x00, 0xf4, 0x21, 0x00


	//----- nvinfo : EIATTR_KPARAM_INFO
	.align		4
.L_9:
        /*0018*/ 	.byte	0x04, 0x17
        /*001a*/ 	.short	(.L_11 - .L_10)
.L_10:
        /*001c*/ 	.word	0x00000000
        /*0020*/ 	.short	0x0005
        /*0022*/ 	.short	0x0020
        /*0024*/ 	.byte	0x00, 0xf0, 0x11, 0x00


	//----- nvinfo : EIATTR_KPARAM_INFO
	.align		4
.L_11:
        /*0028*/ 	.byte	0x04, 0x17
        /*002a*/ 	.short	(.L_13 - .L_12)
.L_12:
        /*002c*/ 	.word	0x00000000
        /*0030*/ 	.short	0x0004
        /*0032*/ 	.short	0x001c
        /*0034*/ 	.byte	0x00, 0xf0, 0x11, 0x00


	//----- nvinfo : EIATTR_KPARAM_INFO
	.align		4
.L_13:
        /*0038*/ 	.byte	0x04, 0x17
        /*003a*/ 	.short	(.L_15 - .L_14)
.L_14:
        /*003c*/ 	.word	0x00000000
        /*0040*/ 	.short	0x0003
        /*0042*/ 	.short	0x0018
        /*0044*/ 	.byte	0x00, 0xf0, 0x11, 0x00


	//----- nvinfo : EIATTR_KPARAM_INFO
	.align		4
.L_15:
        /*0048*/ 	.byte	0x04, 0x17
        /*004a*/ 	.short	(.L_17 - .L_16)
.L_16:
        /*004c*/ 	.word	0x00000000
        /*0050*/ 	.short	0x0002
        /*0052*/ 	.short	0x0010
        /*0054*/ 	.byte	0x00, 0xf4, 0x21, 0x00


	//----- nvinfo : EIATTR_KPARAM_INFO
	.align		4
.L_17:
        /*0058*/ 	.byte	0x04, 0x17
        /*005a*/ 	.short	(.L_19 - .L_18)
.L_18:
        /*005c*/ 	.word	0x00000000
        /*0060*/ 	.short	0x0001
        /*0062*/ 	.short	0x0008
        /*0064*/ 	.byte	0x00, 0xf4, 0x21, 0x00


	//----- nvinfo : EIATTR_KPARAM_INFO
	.align		4
.L_19:
        /*0068*/ 	.byte	0x04, 0x17
        /*006a*/ 	.short	(.L_21 - .L_20)
.L_20:
        /*006c*/ 	.word	0x00000000
        /*0070*/ 	.short	0x0000
        /*0072*/ 	.short	0x0000
        /*0074*/ 	.byte	0x00, 0xf4, 0x21, 0x00


	//----- nvinfo : EIATTR_SPARSE_MMA_MASK
	.align		4
.L_21:
        /*0078*/ 	.byte	0x03, 0x50
        /*007a*/ 	.short	0x0000


	//----- nvinfo : EIATTR_MAXREG_COUNT
	.align		4
        /*007c*/ 	.byte	0x03, 0x1b
        /*007e*/ 	.short	0x00ff


	//----- nvinfo : EIATTR_NUM_BARRIERS
	.align		4
        /*0080*/ 	.byte	0x02, 0x4c
        /*0082*/ 	.byte	0x01
	.zero		1


	//----- nvinfo : EIATTR_EXTERNS
	.align		4
        /*0084*/ 	.byte	0x04, 0x0f
        /*0086*/ 	.short	(.L_23 - .L_22)


	//   ....[0]....
	.align		4
.L_22:
        /*0088*/ 	.word	index@(__cuda_syscall_cp_async_bulk_tensor_2d_tile_unicast)


	//----- nvinfo : EIATTR_ANNOTATIONS
	.align		4
.L_23:
        /*008c*/ 	.byte	0x04, 0x55
        /*008e*/ 	.short	(.L_25 - .L_24)


	//   ....[0]....
.L_24:
        /*0090*/ 	.word	0x00000001
        /*0094*/ 	.byte	0x50, 0x1c, 0x00, 0x00, 0x01, 0x00, 0x00, 0x00, 0x90, 0x1c, 0x00, 0x00, 0x01, 0x00, 0x00, 0x00
        /*00a4*/ 	.byte	0x00, 0x1f, 0x00, 0x00, 0x01, 0x00, 0x00, 0x00, 0x70, 0x25, 0x00, 0x00, 0x01, 0x00, 0x00, 0x00
        /*00b4*/ 	.byte	0xf0, 0x47, 0x00, 0x00, 0x01, 0x00, 0x00, 0x00, 0x10, 0x48, 0x00, 0x00


	//----- nvinfo : EIATTR_INT_WARP_WIDE_INSTR_OFFSETS
	.align		4
.L_25:
        /*00c0*/ 	.byte	0x04, 0x31
        /*00c2*/ 	.short	(.L_27 - .L_26)


	//   ....[0]....
.L_26:
        /*00c4*/ 	.word	0x00001180


	//   ....[1]....
        /*00c8*/ 	.word	0x000011a0


	//   ....[2]....
        /*00cc*/ 	.word	0x00001210


	//   ....[3]....
        /*00d0*/ 	.word	0x00004fd0


	//----- nvinfo : EIATTR_COOP_GROUP_MASK_REGIDS
	.align		4
.L_27:
        /*00d4*/ 	.byte	0x04, 0x29
        /*00d6*/ 	.short	(.L_29 - .L_28)


	//   ....[0]....
.L_28:
        /*00d8*/ 	.word	0xffffffff


	//   ....[1]....
        /*00dc*/ 	.word	0xffffffff


	//   ....[2]....
        /*00e0*/ 	.word	0xffffffff


	//   ....[3]....
        /*00e4*/ 	.word	0xffffffff


	//   ....[4]....
        /*00e8*/ 	.word	0xffffffff


	//   ....[5]....
        /*00ec*/ 	.word	0xffffffff


	//----- nvinfo : EIATTR_COOP_GROUP_INSTR_OFFSETS
	.align		4
.L_29:
        /*00f0*/ 	.byte	0x04, 0x28
        /*00f2*/ 	.short	(.L_31 - .L_30)


	//   ....[0]....
.L_30:
        /*00f4*/ 	.word	0x00000140


	//   ....[1]....
        /*00f8*/ 	.word	0x000005b0


	//   ....[2]....
        /*00fc*/ 	.word	0x000006c0


	//   ....[3]....
        /*0100*/ 	.word	0x00000b00


	//   ....[4]....
        /*0104*/ 	.word	0x00000c00


	//   ....[5]....
        /*0108*/ 	.word	0x000010b0


	//----- nvinfo : EIATTR_VRC_CTA_INIT_COUNT
	.align		4
.L_31:
        /*010c*/ 	.byte	0x02, 0x4a
	.zero		1
	.zero		1


	//----- nvinfo : EIATTR_SYSCALL_OFFSETS
	.align		4
        /*0110*/ 	.byte	0x04, 0x46
        /*0112*/ 	.short	(.L_33 - .L_32)


	//   ....[0]....
.L_32:
        /*0114*/ 	.word	0x00001440


	//   ....[1]....
        /*0118*/ 	.word	0x00001690


	//   ....[2]....
        /*011c*/ 	.word	0x00001930


	//   ....[3]....
        /*0120*/ 	.word	0x00001b70


	//   ....[4]....
        /*0124*/ 	.word	0x000042e0


	//   ....[5]....
        /*0128*/ 	.word	0x00004520


	//----- nvinfo : EIATTR_MBARRIER_INSTR_OFFSETS
	.align		4
.L_33:
        /*012c*/ 	.byte	0x04, 0x39
        /*012e*/ 	.short	(.L_35 - .L_34)


	//   ....[0]....
.L_34:
        /*0130*/ 	.word	0x00001240
        /*0134*/ 	.word	0x000000ff
        /*0138*/ 	.word	0x00006000
        /*013c*/ 	.short	0x0100
        /*013e*/ 	.byte	0x30
	.zero		1


	//   ....[1]....
        /*0140*/ 	.word	0x00001260
        /*0144*/ 	.word	0x000000ff
        /*0148*/ 	.word	0x00006008
        /*014c*/ 	.short	0x0100
        /*014e*/ 	.byte	0x30
	.zero		1


	//   ....[2]....
        /*0150*/ 	.word	0x00002940
        /*0154*/ 	.word	0x00000004
        /*0158*/ 	.word	0x00000000
        /*015c*/ 	.short	0x010a
        /*015e*/ 	.byte	0xff
	.zero		1


	//   ....[3]....
        /*0160*/ 	.word	0x00004890
        /*0164*/ 	.word	0x000000ff
        /*0168*/ 	.word	0x00006000
        /*016c*/ 	.short	0x0108
        /*016e*/ 	.byte	0x30
	.zero		1


	//   ....[4]....
        /*0170*/ 	.word	0x000048b0
        /*0174*/ 	.word	0x000000ff
        /*0178*/ 	.word	0x00006008
        /*017c*/ 	.short	0x0108
        /*017e*/ 	.byte	0x30
	.zero		1


	//   ....[5]....
        /*0180*/ 	.word	0x00005170
        /*0184*/ 	.word	0x00000004
        /*0188*/ 	.word	0x00000000
        /*018c*/ 	.short	0x010a
        /*018e*/ 	.byte	0xff
	.zero		1


	//----- nvinfo : EIATTR_NUM_MBARRIERS
	.align		4
.L_35:
        /*0190*/ 	.byte	0x03, 0x38
        /*0192*/ 	.short	0x0002


	//----- nvinfo : EIATTR_EXIT_INSTR_OFFSETS
	.align		4
        /*0194*/ 	.byte	0x04, 0x1c
        /*0196*/ 	.short	(.L_37 - .L_36)


	//   ....[0]....
.L_36:
        /*0198*/ 	.word	0x00005160


	//----- nvinfo : EIATTR_REQNTID
	.align		4
.L_37:
        /*019c*/ 	.byte	0x04, 0x10
        /*019e*/ 	.short	(.L_39 - .L_38)
.L_38:
        /*01a0*/ 	.word	0x00000080
        /*01a4*/ 	.word	0x00000001
        /*01a8*/ 	.word	0x00000001


	//----- nvinfo : EIATTR_CRS_STACK_SIZE
	.align		4
.L_39:
        /*01ac*/ 	.byte	0x04, 0x1e
        /*01ae*/ 	.short	(.L_41 - .L_40)
.L_40:
        /*01b0*/ 	.word	0x00000000


	//----- nvinfo : EIATTR_CBANK_PARAM_SIZE
	.align		4
.L_41:
        /*01b4*/ 	.byte	0x03, 0x19
        /*01b6*/ 	.short	0x0030


	//----- nvinfo : EIATTR_PARAM_CBANK
	.align		4
        /*01b8*/ 	.byte	0x04, 0x0a
        /*01ba*/ 	.short	(.L_43 - .L_42)
	.align		4
.L_42:
        /*01bc*/ 	.word	index@(.nv.constant0.matmul_kernel_make_tensor_desciptor)
        /*01c0*/ 	.short	0x0380
        /*01c2*/ 	.short	0x0030


	//----- nvinfo : EIATTR_SW_WAR
	.align		4
.L_43:
        /*01c4*/ 	.byte	0x04, 0x36
        /*01c6*/ 	.short	(.L_45 - .L_44)
.L_44:
        /*01c8*/ 	.word	0x00000000
.L_45:


//--------------------- .nv.compat                --------------------------
	.section	.nv.compat,"",@"SHT_CUDA_COMPAT_INFO"
	.align	4
        /*0000*/ 	.byte	0x02, 0x02, 0x02, 0x00, 0x02, 0x05, 0x05, 0x00, 0x02, 0x03, 0x03, 0x00, 0x02, 0x06, 0x01, 0x00


//--------------------- .nv.callgraph             --------------------------
	.section	.nv.callgraph,"",@"SHT_CUDA_CALLGRAPH"
	.align	4
	.sectionentsize	8
	.align		4
        /*0000*/ 	.word	0x00000000
	.align		4
        /*0004*/ 	.word	0xffffffff
	.align		4
        /*0008*/ 	.word	index@(matmul_kernel_make_tensor_desciptor)
	.align		4
        /*000c*/ 	.word	index@(__cuda_syscall_cp_async_bulk_tensor_2d_tile_unicast)
	.align		4
        /*0010*/ 	.word	0x00000000
	.align		4
        /*0014*/ 	.word	0xfffffffe
	.align		4
        /*0018*/ 	.word	0x00000000
	.align		4
        /*001c*/ 	.word	0xfffffffd
	.align		4
        /*0020*/ 	.word	0x00000000
	.align		4
        /*0024*/ 	.word	0xfffffffc


//--------------------- .nv.constant4             --------------------------
	.section	.nv.constant4,"a",@progbits
	.align	8
	.align		8
.nv.constant4:
        /*0000*/ 	.dword	__cuda_syscall_cp_async_bulk_tensor_2d_tile_unicast


//--------------------- .text.matmul_kernel_make_tensor_desciptor --------------------------
	.section	.text.matmul_kernel_make_tensor_desciptor,"ax",@progbits
	.align	128
        .global         matmul_kernel_make_tensor_desciptor
        .type           matmul_kernel_make_tensor_desciptor,@function
        .size           matmul_kernel_make_tensor_desciptor,(.L_x_68 - matmul_kernel_make_tensor_desciptor)
        .other          matmul_kernel_make_tensor_desciptor,@"STO_CUDA_ENTRY STV_DEFAULT"
matmul_kernel_make_tensor_desciptor:
.text.matmul_kernel_make_tensor_desciptor:
[----:B------:R-:W1:Y:S01]  /*0000*/  LDC R1, c[0x0][0x37c] ;  /* 0x0000df00ff017b82 */ /* 0x000e620000000800 */
[----:B------:R-:W2:Y:S07]  /*0010*/  S2R R22, SR_TID.X ;  /* 0x0000000000167919 */ /* 0x000eae0000002100 */
[----:B------:R-:W3:Y:S01]  /*0020*/  S2UR UR43, SR_CgaCtaId ;  /* 0x00000000002b79c3 */ /* 0x000ee20000008800 */
[----:B------:R-:W-:Y:S01]  /*0030*/  UMOV UR48, 0x400 ;  /* 0x0000040000307882 */ /* 0x000fe20000000000 */
[----:B------:R-:W4:Y:S01]  /*0040*/  LDCU UR5, c[0x0][0x370] ;  /* 0x00006e00ff0577ac */ /* 0x000f220008000800 */
[----:B------:R-:W-:Y:S01]  /*0050*/  BSSY.RECONVERGENT B0, `(.L_x_0) ;  /* 0x000002e000007945 */ /* 0x000fe20003800200 */
[----:B-1----:R-:W-:Y:S01]  /*0060*/  IADD3 R1, PT, PT, R1, -0x10, RZ ;  /* 0xfffffff001017810 */ /* 0x002fe20007ffe0ff */
[----:B------:R-:W1:Y:S03]  /*0070*/  LDCU UR6, c[0x0][0x374] ;  /* 0x00006e80ff0677ac */ /* 0x000e660008000800 */
[----:B------:R-:W5:Y:S01]  /*0080*/  LDC R17, c[0x0][0x39c] ;  /* 0x0000e700ff117b82 */ /* 0x000f620000000800 */
[----:B------:R-:W1:Y:S07]  /*0090*/  LDCU.64 UR36, c[0x0][0x3a8] ;  /* 0x00007500ff2477ac */ /* 0x000e6e0008000a00 */
[----:B------:R-:W1:Y:S01]  /*00a0*/  LDC R7, c[0x0][0x398] ;  /* 0x0000e600ff077b82 */ /* 0x000e620000000800 */
[----:B---3--:R-:W-:-:S07]  /*00b0*/  ULEA UR48, UR43, UR48, 0x18 ;  /* 0x000000302b307291 */ /* 0x008fce000f8ec0ff */
[----:B------:R-:W-:Y:S01]  /*00c0*/  S2UR UR54, SR_CTAID.Y ;  /* 0x00000000003679c3 */ /* 0x000fe20000002600 */
[C---:B--2---:R-:W-:Y:S01]  /*00d0*/  ISETP.GE.AND P0, PT, R22.reuse, 0x20, PT ;  /* 0x000000201600780c */ /* 0x044fe20003f06270 */
[C---:B------:R-:W-:Y:S01]  /*00e0*/  ISETP.NE.AND P1, PT, R22.reuse, RZ, PT ;  /* 0x000000ff1600720c */ /* 0x040fe20003f25270 */
[----:B------:R-:W-:-:S05]  /*00f0*/  IMAD.SHL.U32 R16, R22, 0x4, RZ ;  /* 0x0000000416107824 */ /* 0x000fca00078e00ff */
[----:B------:R-:W1:Y:S01]  /*0100*/  S2UR UR4, SR_CTAID.Z ;  /* 0x00000000000479c3 */ /* 0x000e620000002700 */
[----:B-----5:R-:W-:-:S07]  /*0110*/  SHF.R.S32.HI R4, RZ, 0x1f, R17 ;  /* 0x0000001fff047819 */ /* 0x020fce0000011411 */
[----:B------:R-:W4:Y:S01]  /*0120*/  S2UR UR47, SR_CTAID.X ;  /* 0x00000000002f79c3 */ /* 0x000f220000002500 */
[----:B------:R-:W-:Y:S01]  /*0130*/  @!P0 STS [R16+UR48], RZ ;  /* 0x000000ff10008988 */ /* 0x000fe20008000830 */
[----:B------:R-:W-:-:S03]  /*0140*/  NOP ;  /* 0x0000000000007918 */ /* 0x000fc60000000000 */
[----:B------:R-:W2:Y:S01]  /*0150*/  @!P1 LDS R0, [UR48+0x34] ;  /* 0x00003430ff009984 */ /* 0x000ea20008000800 */
[----:B------:R-:W-:Y:S01]  /*0160*/  @!P1 MOV R5, 0x3f000000 ;  /* 0x3f00000000059802 */ /* 0x000fe20000000f00 */
[----:B------:R-:W-:Y:S01]  /*0170*/  @!P1 MOV R2, 0x7f ;  /* 0x0000007f00029802 */ /* 0x000fe20000000f00 */
[--C-:B------:R-:W-:Y:S01]  /*0180*/  @!P1 SHF.R.U32.HI R8, RZ, 0x4, R4.reuse ;  /* 0x00000004ff089819 */ /* 0x100fe20000011604 */
[----:B------:R-:W3:Y:S01]  /*0190*/  @!P1 LDS R9, [UR48+0x38] ;  /* 0x00003830ff099984 */ /* 0x000ee20008000800 */
[C---:B------:R-:W-:Y:S02]  /*01a0*/  @!P1 SHF.R.U64 R6, R17.reuse, 0x4, R4 ;  /* 0x0000000411069819 */ /* 0x040fe40000001204 */
[----:B------:R-:W-:Y:S01]  /*01b0*/  IADD3 R4, PT, PT, R17, -0x1, RZ ;  /* 0xffffffff11047810 */ /* 0x000fe20007ffe0ff */
[----:B------:R-:W5:Y:S01]  /*01c0*/  @!P1 LDS R3, [UR48+0x1c] ;  /* 0x00001c30ff039984 */ /* 0x000f620008000800 */
[----:B-1----:R-:W-:-:S03]  /*01d0*/  UIMAD UR4, UR4, UR6, UR54 ;  /* 0x00000006040472a4 */ /* 0x002fc6000f8e0236 */
[----:B------:R1:W-:Y:S01]  /*01e0*/  @!P1 STS [UR48+0xc], R6 ;  /* 0x00000c06ff009988 */ /* 0x0003e20008000830 */
[----:B----4-:R-:W-:-:S03]  /*01f0*/  UIMAD UR4, UR4, UR5, UR47 ;  /* 0x00000005040472a4 */ /* 0x010fc6000f8e022f */
[----:B------:R1:W-:Y:S01]  /*0200*/  @!P1 STS [UR48+0x20], R4 ;  /* 0x00002004ff009988 */ /* 0x0003e20008000830 */
[----:B------:R-:W-:-:S04]  /*0210*/  UIMAD UR4, UR4, 0x180, URZ ;  /* 0x00000180040478a4 */ /* 0x000fc8000f8e02ff */
[----:B------:R-:W-:-:S04]  /*0220*/  USHF.R.S32.HI UR5, URZ, 0x1f, UR4 ;  /* 0x0000001fff057899 */ /* 0x000fc80008011404 */
[----:B------:R-:W-:Y:S01]  /*0230*/  UIADD3.64 UR40, UPT, UPT, UR4, UR36, URZ ;  /* 0x0000002404287297 */ /* 0x000fe2000fffe0ff */
[----:B--2---:R-:W-:Y:S02]  /*0240*/  @!P1 LOP3.LUT R0, R0, 0xff000000, R5, 0xb8, !PT ;  /* 0xff00000000009812 */ /* 0x004fe400078eb805 */
[----:B------:R-:W-:Y:S02]  /*0250*/  IADD3 R5, PT, PT, R7, -0x1, RZ ;  /* 0xffffffff07057810 */ /* 0x000fe40007ffe0ff */
[----:B---3--:R-:W-:Y:S01]  /*0260*/  @!P1 LOP3.LUT R2, R9, 0xff, R2, 0xb8, !PT ;  /* 0x000000ff09029812 */ /* 0x008fe200078eb802 */
[----:B------:R1:W-:Y:S01]  /*0270*/  @!P1 STS [UR48+0x34], R0 ;  /* 0x00003400ff009988 */ /* 0x0003e20008000830 */
[----:B-----5:R-:W-:-:S03]  /*0280*/  @!P1 LOP3.LUT R3, R3, 0xf, R8, 0xb8, !PT ;  /* 0x0000000f03039812 */ /* 0x020fc600078eb808 */
[----:B------:R1:W-:Y:S04]  /*0290*/  @!P1 STS [UR48+0x38], R2 ;  /* 0x00003802ff009988 */ /* 0x0003e80008000830 */
[----:B------:R1:W-:Y:S04]  /*02a0*/  @!P1 STS [UR48+0x1c], R3 ;  /* 0x00001c03ff009988 */ /* 0x0003e80008000830 */
[----:B------:R1:W-:Y:S01]  /*02b0*/  @!P1 STS [UR48+0x24], R5 ;  /* 0x00002405ff009988 */ /* 0x0003e20008000830 */
[----:B------:R-:W-:Y:S05]  /*02c0*/  @P1 BRA `(.L_x_1) ;  /* 0x0000000000181947 */ /* 0x000fea0003800000 */
[----:B-1----:R-:W1:Y:S01]  /*02d0*/  LDS R0, [UR48+0x8] ;  /* 0x00000830ff007984 */ /* 0x002e620008000800 */
[----:B------:R-:W2:Y:S01]  /*02e0*/  LDC.64 R6, c[0x0][0x380] ;  /* 0x0000e000ff067b82 */ /* 0x000ea20000000a00 */
[----:B------:R-:W-:Y:S02]  /*02f0*/  MOV R3, 0x70 ;  /* 0x0000007000037802 */ /* 0x000fe40000000f00 */
[----:B--2---:R2:W-:Y:S03]  /*0300*/  STS.64 [UR48], R6 ;  /* 0x00000006ff007988 */ /* 0x0045e60008000a30 */
[----:B-1----:R-:W-:-:S05]  /*0310*/  LOP3.LUT R0, R0, 0x10, R3, 0xd8, !PT ;  /* 0x0000001000007812 */ /* 0x002fca00078ed803 */
[----:B------:R2:W-:Y:S02]  /*0320*/  STS [UR48+0x8], R0 ;  /* 0x00000800ff007988 */ /* 0x0005e40008000830 */
.L_x_1:
[----:B------:R-:W-:Y:S05]  /*0330*/  BSYNC.RECONVERGENT B0 ;  /* 0x0000000000007941 */ /* 0x000fea0003800200 */
.L_x_0:
[----:B------:R-:W-:Y:S04]  /*0340*/  BSSY.RECONVERGENT B0, `(.L_x_2) ;  /* 0x0000008000007945 */ /* 0x000fe80003800200 */
[----:B------:R-:W-:Y:S05]  /*0350*/  @P1 BRA `(.L_x_3) ;  /* 0x0000000000181947 */ /* 0x000fea0003800000 */
[----:B-12---:R-:W1:Y:S02]  /*0360*/  LDS R0, [UR48+0x34] ;  /* 0x00003430ff007984 */ /* 0x006e640008000800 */
[----:B-1----:R-:W-:-:S05]  /*0370*/  LOP3.LUT R0, R0, 0x7, RZ, 0xb8, !PT ;  /* 0x0000000700007812 */ /* 0x002fca00078eb8ff */
[----:B------:R-:W-:Y:S04]  /*0380*/  STS [UR48+0x34], R0 ;  /* 0x00003400ff007988 */ /* 0x000fe80008000830 */
[----:B------:R-:W1:Y:S02]  /*0390*/  LDS R2, [UR48+0x34] ;  /* 0x00003430ff027984 */ /* 0x000e640008000800 */
[----:B-1----:R-:W-:-:S05]  /*03a0*/  LOP3.LUT R2, R2, 0x38, RZ, 0xb8, !PT ;  /* 0x0000003802027812 */ /* 0x002fca00078eb8ff */
[----:B------:R3:W-:Y:S02]  /*03b0*/  STS [UR48+0x34], R2 ;  /* 0x00003402ff007988 */ /* 0x0007e40008000830 */
.L_x_3:
[----:B------:R-:W-:Y:S05]  /*03c0*/  BSYNC.RECONVERGENT B0 ;  /* 0x0000000000007941 */ /* 0x000fea0003800200 */
.L_x_2:
[----:B------:R-:W-:Y:S01]  /*03d0*/  BSSY.RECONVERGENT B0, `(.L_x_4) ;  /* 0x0000018000007945 */ /* 0x000fe20003800200 */
[----:B------:R-:W-:-:S03]  /*03e0*/  UMOV UR42, 0x1 ;  /* 0x00000001002a7882 */ /* 0x000fc60000000000 */
[----:B------:R-:W-:Y:S01]  /*03f0*/  BSSY.RELIABLE B10, `(.L_x_5) ;  /* 0x00000120000a7945 */ /* 0x000fe20003800100 */
[----:B------:R-:W-:Y:S01]  /*0400*/  MOV R48, RZ ;  /* 0x000000ff00307202 */ /* 0x000fe20000000f00 */
[----:B------:R-:W-:Y:S02]  /*0410*/  MOV R37, 0x80 ;  /* 0x0000008000257802 */ /* 0x000fe40000000f00 */
[----:B------:R-:W-:Y:S05]  /*0420*/  @P1 BRA `(.L_x_6) ;  /* 0x00000000001c1947 */ /* 0x000fea0003800000 */
[----:B-12---:R-:W1:Y:S02]  /*0430*/  LDS R0, [UR48+0x8] ;  /* 0x00000830ff007984 */ /* 0x006e640008000800 */
[----:B-1----:R-:W-:-:S05]  /*0440*/  LOP3.LUT R0, R0, 0x780, RZ, 0xb8, !PT ;  /* 0x0000078000007812 */ /* 0x002fca00078eb8ff */
[----:B------:R1:W-:Y:S01]  /*0450*/  STS [UR48+0x8], R0 ;  /* 0x00000800ff007988 */ /* 0x0003e20008000830 */
[----:B------:R-:W-:Y:S05]  /*0460*/  @P1 BRA `(.L_x_7) ;  /* 0x0000000000281947 */ /* 0x000fea0003800000 */
[----:B-1----:R-:W1:Y:S02]  /*0470*/  LDS R0, [UR48+0x8] ;  /* 0x00000830ff007984 */ /* 0x002e640008000800 */
[----:B-1----:R-:W-:-:S05]  /*0480*/  LOP3.LUT R0, R0, 0x1800, RZ, 0xb8, !PT ;  /* 0x0000180000007812 */ /* 0x002fca00078eb8ff */
[----:B------:R4:W-:Y:S02]  /*0490*/  STS [UR48+0x8], R0 ;  /* 0x00000800ff007988 */ /* 0x0009e40008000830 */
.L_x_6:
[----:B------:R-:W-:Y:S05]  /*04a0*/  @P1 BREAK.RELIABLE B10 ;  /* 0x00000000000a1942 */ /* 0x000fea0003800100 */
[----:B------:R-:W-:Y:S05]  /*04b0*/  @P1 BRA `(.L_x_8) ;  /* 0x0000000000241947 */ /* 0x000fea0003800000 */
[----:B-1----:R-:W1:Y:S01]  /*04c0*/  LDS R3, [UR48+0x8] ;  /* 0x00000830ff037984 */ /* 0x002e620008000800 */
[----:B--2-4-:R-:W-:-:S05]  /*04d0*/  MOV R0, 0x6000 ;  /* 0x0000600000007802 */ /* 0x014fca0000000f00 */
[----:B-1----:R-:W-:-:S04]  /*04e0*/  LOP3.LUT R0, R3, 0x4000, R0, 0xd8, !PT ;  /* 0x0000400003007812 */ /* 0x002fc800078ed800 */
[----:B------:R-:W-:-:S05]  /*04f0*/  LOP3.LUT R0, R0, 0x400000, RZ, 0xb8, !PT ;  /* 0x0040000000007812 */ /* 0x000fca00078eb8ff */
[----:B------:R2:W-:Y:S02]  /*0500*/  STS [UR48+0x8], R0 ;  /* 0x00000800ff007988 */ /* 0x0005e40008000830 */
.L_x_7:
[----:B------:R-:W-:Y:S05]  /*0510*/  BSYNC.RELIABLE B10 ;  /* 0x00000000000a7941 */ /* 0x000fea0003800100 */
.L_x_5:
[----:B-12---:R-:W1:Y:S02]  /*0520*/  @!P1 LDS R0, [UR48+0x8] ;  /* 0x00000830ff009984 */ /* 0x006e640008000800 */
[----:B-1----:R-:W-:-:S05]  /*0530*/  @!P1 LOP3.LUT R0, R0, 0x8000, RZ, 0xb8, !PT ;  /* 0x0000800000009812 */ /* 0x002fca00078eb8ff */
[----:B------:R1:W-:Y:S02]  /*0540*/  @!P1 STS [UR48+0x8], R0 ;  /* 0x00000800ff009988 */ /* 0x0003e40008000830 */
.L_x_8:
[----:B------:R-:W-:Y:S05]  /*0550*/  BSYNC.RECONVERGENT B0 ;  /* 0x0000000000007941 */ /* 0x000fea0003800200 */
.L_x_4:
[----:B------:R-:W-:Y:S05]  /*0560*/  WARPSYNC.ALL ;  /* 0x0000000000007948 */ /* 0x000fea0003800000 */
[----:B------:R-:W-:Y:S01]  /*0570*/  NOP ;  /* 0x0000000000007918 */ /* 0x000fe20000000000 */
[----:B-12---:R-:W1:Y:S01]  /*0580*/  LDC R6, c[0x0][0x3a0] ;  /* 0x0000e800ff067b82 */ /* 0x006e620000000800 */
[----:B------:R-:W-:Y:S05]  /*0590*/  @P0 BRA `(.L_x_9) ;  /* 0x0000000000280947 */ /* 0x000fea0003800000 */
[----:B----4-:R-:W2:Y:S01]  /*05a0*/  S2R R0, SR_LANEID ;  /* 0x0000000000007919 */ /* 0x010ea20000000000 */
[----:B------:R-:W-:Y:S01]  /*05b0*/  NOP ;  /* 0x0000000000007918 */ /* 0x000fe20000000000 */
[----:B------:R-:W-:Y:S01]  /*05c0*/  MOV R3, RZ ;  /* 0x000000ff00037202 */ /* 0x000fe20000000f00 */
[----:B--23--:R-:W-:-:S05]  /*05d0*/  IMAD.SHL.U32 R2, R0, 0x4, RZ ;  /* 0x0000000400027824 */ /* 0x00cfca00078e00ff */
[----:B------:R-:W2:Y:S04]  /*05e0*/  LDS R7, [R2+UR48] ;  /* 0x0000003002077984 */ /* 0x000ea80008000800 */
[----:B--2---:R2:W5:Y:S01]  /*05f0*/  ATOMG.E.EXCH.STRONG.GPU PT, RZ, [R2.64+UR40], R7 ;  /* 0x8000000702ff79a8 */ /* 0x004562000c1ee128 */
[----:B------:R-:W-:-:S04]  /*0600*/  DEPBAR {5,4,3,2,1,0} ;  /* 0x0000003f0000791a */ /* 0x000fc80000000000 */
[----:B------:R-:W3:Y:S02]  /*0610*/  CCTL.E.C.LDCU.IV.DEEP [UR40] ;  /* 0x0000000028007540 */ /* 0x000ee40009c08000 */
[----:B---3--:R2:W-:Y:S01]  /*0620*/  UTMACCTL.IV [UR40] ;  /* 0x00000000280079b9 */ /* 0x0085e20008000000 */
[----:B------:R-:W-:Y:S01]  /*0630*/  NOP ;  /* 0x0000000000007918 */ /* 0x000fe20000000000 */
.L_x_9:
[----:B-----5:R-:W-:Y:S01]  /*0640*/  BAR.SYNC.DEFER_BLOCKING 0x0 ;  /* 0x0000000000007b1d */ /* 0x020fe20000010000 */
[----:B------:R-:W-:Y:S01]  /*0650*/  UIADD3 UR38, UPT, UPT, UR4, 0x80, URZ ;  /* 0x0000008004267890 */ /* 0x000fe2000fffe0ff */
[----:B-1----:R-:W-:-:S03]  /*0660*/  IADD3 R8, PT, PT, R6, -0x1, RZ ;  /* 0xffffffff06087810 */ /* 0x002fc60007ffe0ff */
[----:B------:R-:W-:Y:S01]  /*0670*/  USHF.R.S32.HI UR39, URZ, 0x1f, UR38 ;  /* 0x0000001fff277899 */ /* 0x000fe20008011426 */
[----:B------:R-:W-:Y:S03]  /*0680*/  BSSY.RECONVERGENT B0, `(.L_x_10) ;  /* 0x000000c000007945 */ /* 0x000fe60003800200 */
[----:B------:R-:W-:Y:S01]  /*0690*/  UIADD3.64 UR38, UPT, UPT, UR38, UR36, URZ ;  /* 0x0000002426267297 */ /* 0x000fe2000fffe0ff */
[----:B------:R-:W-:Y:S06]  /*06a0*/  BAR.SYNC.DEFER_BLOCKING 0x0 ;  /* 0x0000000000007b1d */ /* 0x000fec0000010000 */
[----:B------:R1:W-:Y:S01]  /*06b0*/  @!P0 STS [R16+UR48], RZ ;  /* 0x000000ff10008988 */ /* 0x0003e20008000830 */
[----:B------:R-:W-:Y:S01]  /*06c0*/  NOP ;  /* 0x0000000000007918 */ /* 0x000fe20000000000 */
[----:B------:R-:W-:Y:S05]  /*06d0*/  @P1 BRA `(.L_x_11) ;  /* 0x0000000000181947 */ /* 0x000fea0003800000 */
[----:B----4-:R-:W4:Y:S01]  /*06e0*/  LDS R0, [UR48+0x8] ;  /* 0x00000830ff007984 */ /* 0x010f220008000800 */
[----:B------:R-:W5:Y:S01]  /*06f0*/  LDC.64 R10, c[0x0][0x388] ;  /* 0x0000e200ff0a7b82 */ /* 0x000f620000000a00 */
[----:B--2---:R-:W-:Y:S02]  /*0700*/  MOV R3, 0x70 ;  /* 0x0000007000037802 */ /* 0x004fe40000000f00 */
[----:B-----5:R2:W-:Y:S03]  /*0710*/  STS.64 [UR48], R10 ;  /* 0x0000000aff007988 */ /* 0x0205e60008000a30 */
[----:B----4-:R-:W-:-:S05]  /*0720*/  LOP3.LUT R0, R0, 0x10, R3, 0xd8, !PT ;  /* 0x0000001000007812 */ /* 0x010fca00078ed803 */
[----:B------:R2:W-:Y:S02]  /*0730*/  STS [UR48+0x8], R0 ;  /* 0x00000800ff007988 */ /* 0x0005e40008000830 */
.L_x_11:
[----:B--2---:R-:W-:Y:S05]  /*0740*/  BSYNC.RECONVERGENT B0 ;  /* 0x0000000000007941 */ /* 0x004fea0003800200 */
.L_x_10:
[----:B------:R-:W-:Y:S04]  /*0750*/  BSSY.RECONVERGENT B0, `(.L_x_12) ;  /* 0x000000a000007945 */ /* 0x000fe80003800200 */
[----:B------:R-:W-:Y:S05]  /*0760*/  @P1 BRA `(.L_x_13) ;  /* 0x0000000000201947 */ /* 0x000fea0003800000 */
[----:B----4-:R-:W2:Y:S01]  /*0770*/  LDS R0, [UR48+0x34] ;  /* 0x00003430ff007984 */ /* 0x010ea20008000800 */
[----:B------:R-:W-:Y:S01]  /*0780*/  MOV R7, 0x3f000000 ;  /* 0x3f00000000077802 */ /* 0x000fe20000000f00 */
[----:B---3--:R-:W-:Y:S02]  /*0790*/  @!P1 MOV R2, 0x3f ;  /* 0x0000003f00029802 */ /* 0x008fe40000000f00 */
[----:B------:R-:W3:Y:S02]  /*07a0*/  @!P1 LDS R3, [UR48+0x38] ;  /* 0x00003830ff039984 */ /* 0x000ee40008000800 */
[----:B--2---:R-:W-:Y:S02]  /*07b0*/  LOP3.LUT R0, R0, 0xff000000, R7, 0xb8, !PT ;  /* 0xff00000000007812 */ /* 0x004fe400078eb807 */
[----:B---3--:R-:W-:-:S03]  /*07c0*/  @!P1 LOP3.LUT R2, R3, 0xff, R2, 0xb8, !PT ;  /* 0x000000ff03029812 */ /* 0x008fc600078eb802 */
[----:B------:R2:W-:Y:S04]  /*07d0*/  STS [UR48+0x34], R0 ;  /* 0x00003400ff007988 */ /* 0x0005e80008000830 */
[----:B------:R2:W-:Y:S02]  /*07e0*/  @!P1 STS [UR48+0x38], R2 ;  /* 0x00003802ff009988 */ /* 0x0005e40008000830 */
.L_x_13:
[----:B------:R-:W-:Y:S05]  /*07f0*/  BSYNC.RECONVERGENT B0 ;  /* 0x0000000000007941 */ /* 0x000fea0003800200 */
.L_x_12:
[----:B------:R-:W-:Y:S04]  /*0800*/  BSSY.RECONVERGENT B0, `(.L_x_14) ;  /* 0x0000004000007945 */ /* 0x000fe80003800200 */
[----:B------:R-:W-:Y:S05]  /*0810*/  @P1 BRA `(.L_x_15) ;  /* 0x0000000000081947 */ /* 0x000fea0003800000 */
[----:B------:R1:W-:Y:S04]  /*0820*/  STS [UR48+0x24], R4 ;  /* 0x00002404ff007988 */ /* 0x0003e80008000830 */
[----:B------:R1:W-:Y:S02]  /*0830*/  STS [UR48+0x20], R8 ;  /* 0x00002008ff007988 */ /* 0x0003e40008000830 */
.L_x_15:
[----:B------:R-:W-:Y:S05]  /*0840*/  BSYNC.RECONVERGENT B0 ;  /* 0x0000000000007941 */ /* 0x000fea0003800200 */
.L_x_14:
[----:B------:R-:W-:Y:S04]  /*0850*/  BSSY.RECONVERGENT B0, `(.L_x_16) ;  /* 0x000000c000007945 */ /* 0x000fe80003800200 */
[----:B------:R-:W-:Y:S05]  /*0860*/  @P1 BRA `(.L_x_17) ;  /* 0x0000000000281947 */ /* 0x000fea0003800000 */
[----:B--23--:R-:W2:Y:S01]  /*0870*/  LDS R2, [UR48+0x34] ;  /* 0x00003430ff027984 */ /* 0x00cea20008000800 */
[----:B------:R-:W-:-:S03]  /*0880*/  SHF.R.S32.HI R3, RZ, 0x1f, R6 ;  /* 0x0000001fff037819 */ /* 0x000fc60000011406 */
[----:B----4-:R-:W3:Y:S01]  /*0890*/  LDS R0, [UR48+0x1c] ;  /* 0x00001c30ff007984 */ /* 0x010ee20008000800 */
[--C-:B------:R-:W-:Y:S02]  /*08a0*/  SHF.R.U32.HI R7, RZ, 0x4, R3.reuse ;  /* 0x00000004ff077819 */ /* 0x100fe40000011603 */
[----:B------:R-:W-:-:S05]  /*08b0*/  SHF.R.U64 R3, R6, 0x4, R3 ;  /* 0x0000000406037819 */ /* 0x000fca0000001203 */
[----:B------:R4:W-:Y:S01]  /*08c0*/  STS [UR48+0xc], R3 ;  /* 0x00000c03ff007988 */ /* 0x0009e20008000830 */
[----:B--2---:R-:W-:Y:S02]  /*08d0*/  LOP3.LUT R2, R2, 0x7, RZ, 0xb8, !PT ;  /* 0x0000000702027812 */ /* 0x004fe400078eb8ff */
[----:B---3--:R-:W-:-:S03]  /*08e0*/  LOP3.LUT R0, R0, 0xf, R7, 0xb8, !PT ;  /* 0x0000000f00007812 */ /* 0x008fc600078eb807 */
[----:B------:R4:W-:Y:S04]  /*08f0*/  STS [UR48+0x34], R2 ;  /* 0x00003402ff007988 */ /* 0x0009e80008000830 */
[----:B------:R4:W-:Y:S02]  /*0900*/  STS [UR48+0x1c], R0 ;  /* 0x00001c00ff007988 */ /* 0x0009e40008000830 */
.L_x_17:
[----:B------:R-:W-:Y:S05]  /*0910*/  BSYNC.RECONVERGENT B0 ;  /* 0x0000000000007941 */ /* 0x000fea0003800200 */
.L_x_16:
[----:B------:R-:W-:Y:S04]  /*0920*/  BSSY.RECONVERGENT B0, `(.L_x_18) ;  /* 0x0000019000007945 */ /* 0x000fe80003800200 */
[----:B------:R-:W-:Y:S04]  /*0930*/  BSSY.RELIABLE B9, `(.L_x_19) ;  /* 0x0000014000097945 */ /* 0x000fe80003800100 */
[----:B------:R-:W-:Y:S05]  /*0940*/  @P1 BRA `(.L_x_20) ;  /* 0x00000000001c1947 */ /* 0x000fea0003800000 */
[----:B--2-4-:R-:W2:Y:S02]  /*0950*/  LDS R0, [UR48+0x34] ;  /* 0x00003430ff007984 */ /* 0x014ea40008000800 */
[----:B--2---:R-:W-:-:S05]  /*0960*/  LOP3.LUT R0, R0, 0x38, RZ, 0xb8, !PT ;  /* 0x0000003800007812 */ /* 0x004fca00078eb8ff */
[----:B------:R2:W-:Y:S01]  /*0970*/  STS [UR48+0x34], R0 ;  /* 0x00003400ff007988 */ /* 0x0005e20008000830 */
[----:B------:R-:W-:Y:S05]  /*0980*/  @P1 BRA `(.L_x_21) ;  /* 0x00000000001c1947 */ /* 0x000fea0003800000 */
[----:B--2---:R-:W2:Y:S02]  /*0990*/  LDS R0, [UR48+0x8] ;  /* 0x00000830ff007984 */ /* 0x004ea40008000800 */
[----:B--2---:R-:W-:-:S05]  /*09a0*/  LOP3.LUT R0, R0, 0x780, RZ, 0xb8, !PT ;  /* 0x0000078000007812 */ /* 0x004fca00078eb8ff */
[----:B------:R2:W-:Y:S02]  /*09b0*/  STS [UR48+0x8], R0 ;  /* 0x00000800ff007988 */ /* 0x0005e40008000830 */
.L_x_20:
[----:B------:R-:W-:Y:S05]  /*09c0*/  @P1 BRA `(.L_x_22) ;  /* 0x0000000000281947 */ /* 0x000fea0003800000 */
[----:B--2-4-:R-:W2:Y:S02]  /*09d0*/  LDS R0, [UR48+0x8] ;  /* 0x00000830ff007984 */ /* 0x014ea40008000800 */
[----:B--2---:R-:W-:-:S05]  /*09e0*/  LOP3.LUT R0, R0, 0x1800, RZ, 0xb8, !PT ;  /* 0x0000180000007812 */ /* 0x004fca00078eb8ff */
[----:B------:R4:W-:Y:S02]  /*09f0*/  STS [UR48+0x8], R0 ;  /* 0x00000800ff007988 */ /* 0x0009e40008000830 */
.L_x_21:
[----:B------:R-:W-:Y:S05]  /*0a00*/  @P1 BREAK.RELIABLE B9 ;  /* 0x0000000000091942 */ /* 0x000fea0003800100 */
[----:B------:R-:W-:Y:S05]  /*0a10*/  @P1 BRA `(.L_x_23) ;  /* 0x0000000000241947 */ /* 0x000fea0003800000 */
[----:B--2-4-:R-:W2:Y:S01]  /*0a20*/  LDS R0, [UR48+0x8] ;  /* 0x00000830ff007984 */ /* 0x014ea20008000800 */
[----:B------:R-:W-:-:S05]  /*0a30*/  MOV R3, 0x6000 ;  /* 0x0000600000037802 */ /* 0x000fca0000000f00 */
[----:B--2---:R-:W-:-:S04]  /*0a40*/  LOP3.LUT R0, R0, 0x4000, R3, 0xd8, !PT ;  /* 0x0000400000007812 */ /* 0x004fc800078ed803 */
[----:B------:R-:W-:-:S05]  /*0a50*/  LOP3.LUT R0, R0, 0x400000, RZ, 0xb8, !PT ;  /* 0x0040000000007812 */ /* 0x000fca00078eb8ff */
[----:B------:R2:W-:Y:S02]  /*0a60*/  STS [UR48+0x8], R0 ;  /* 0x00000800ff007988 */ /* 0x0005e40008000830 */
.L_x_22:
[----:B------:R-:W-:Y:S05]  /*0a70*/  BSYNC.RELIABLE B9 ;  /* 0x0000000000097941 */ /* 0x000fea0003800100 */
.L_x_19:
[----:B--2-4-:R-:W2:Y:S02]  /*0a80*/  @!P1 LDS R0, [UR48+0x8] ;  /* 0x00000830ff009984 */ /* 0x014ea40008000800 */
[----:B--2---:R-:W-:-:S05]  /*0a90*/  @!P1 LOP3.LUT R0, R0, 0x8000, RZ, 0xb8, !PT ;  /* 0x0000800000009812 */ /* 0x004fca00078eb8ff */
[----:B------:R2:W-:Y:S02]  /*0aa0*/  @!P1 STS [UR48+0x8], R0 ;  /* 0x00000800ff009988 */ /* 0x0005e40008000830 */
.L_x_23:
[----:B------:R-:W-:Y:S05]  /*0ab0*/  BSYNC.RECONVERGENT B0 ;  /* 0x0000000000007941 */ /* 0x000fea0003800200 */
.L_x_18:
[----:B------:R-:W-:Y:S05]  /*0ac0*/  WARPSYNC.ALL ;  /* 0x0000000000007948 */ /* 0x000fea0003800000 */
[----:B------:R-:W-:Y:S01]  /*0ad0*/  NOP ;  /* 0x0000000000007918 */ /* 0x000fe20000000000 */
[----:B------:R-:W-:Y:S05]  /*0ae0*/  @P0 BRA `(.L_x_24) ;  /* 0x0000000000280947 */ /* 0x000fea0003800000 */
[----:B--2-4-:R-:W2:Y:S01]  /*0af0*/  S2R R0, SR_LANEID ;  /* 0x0000000000007919 */ /* 0x014ea20000000000 */
        /* <DEDUP_REMOVED lines=9> */
.L_x_24:
[----:B-----5:R-:W-:Y:S01]  /*0b90*/  BAR.SYNC.DEFER_BLOCKING 0x0 ;  /* 0x0000000000007b1d */ /* 0x020fe20000010000 */
[----:B------:R-:W-:-:S04]  /*0ba0*/  UIADD3 UR4, UPT, UPT, UR4, 0x100, URZ ;  /* 0x0000010004047890 */ /* 0x000fc8000fffe0ff */
[----:B------:R-:W-:Y:S01]  /*0bb0*/  USHF.R.S32.HI UR5, URZ, 0x1f, UR4 ;  /* 0x0000001fff057899 */ /* 0x000fe20008011404 */
[----:B------:R-:W-:Y:S03]  /*0bc0*/  BSSY.RECONVERGENT B0, `(.L_x_25) ;  /* 0x000000c000007945 */ /* 0x000fe60003800200 */
[----:B------:R-:W-:Y:S01]  /*0bd0*/  UIADD3.64 UR36, UPT, UPT, UR4, UR36, URZ ;  /* 0x0000002404247297 */ /* 0x000fe2000fffe0ff */
[----:B------:R-:W-:Y:S06]  /*0be0*/  BAR.SYNC.DEFER_BLOCKING 0x0 ;  /* 0x0000000000007b1d */ /* 0x000fec0000010000 */
[----:B------:R1:W-:Y:S01]  /*0bf0*/  @!P0 STS [R16+UR48], RZ ;  /* 0x000000ff10008988 */ /* 0x0003e20008000830 */
[----:B------:R-:W-:Y:S01]  /*0c00*/  NOP ;  /* 0x0000000000007918 */ /* 0x000fe20000000000 */
[----:B------:R-:W-:Y:S05]  /*0c10*/  @P1 BRA `(.L_x_26) ;  /* 0x0000000000181947 */ /* 0x000fea0003800000 */
[----:B--2-4-:R-:W2:Y:S01]  /*0c20*/  LDS R0, [UR48+0x8] ;  /* 0x00000830ff007984 */ /* 0x014ea20008000800 */
[----:B------:R-:W4:Y:S01]  /*0c30*/  LDC.64 R10, c[0x0][0x390] ;  /* 0x0000e400ff0a7b82 */ /* 0x000f220000000a00 */
[----:B------:R-:W-:Y:S02]  /*0c40*/  MOV R3, 0x70 ;  /* 0x0000007000037802 */ /* 0x000fe40000000f00 */
[----:B----4-:R4:W-:Y:S03]  /*0c50*/  STS.64 [UR48], R10 ;  /* 0x0000000aff007988 */ /* 0x0109e60008000a30 */
[----:B--2---:R-:W-:-:S05]  /*0c60*/  LOP3.LUT R0, R0, 0x10, R3, 0xd8, !PT ;  /* 0x0000001000007812 */ /* 0x004fca00078ed803 */
[----:B------:R4:W-:Y:S02]  /*0c70*/  STS [UR48+0x8], R0 ;  /* 0x00000800ff007988 */ /* 0x0009e40008000830 */
.L_x_26:
[----:B--2---:R-:W-:Y:S05]  /*0c80*/  BSYNC.RECONVERGENT B0 ;  /* 0x0000000000007941 */ /* 0x004fea0003800200 */
.L_x_25:
[----:B------:R-:W-:Y:S04]  /*0c90*/  BSSY.RECONVERGENT B0, `(.L_x_27) ;  /* 0x0000011000007945 */ /* 0x000fe80003800200 */
[----:B------:R-:W-:Y:S04]  /*0ca0*/  BSSY.RELIABLE B8, `(.L_x_28) ;  /* 0x000000e000087945 */ /* 0x000fe80003800100 */
[----:B------:R-:W-:Y:S05]  /*0cb0*/  @P1 BRA `(.L_x_29) ;  /* 0x0000000000241947 */ /* 0x000fea0003800000 */
[----:B----4-:R-:W2:Y:S01]  /*0cc0*/  LDS R0, [UR48+0x34] ;  /* 0x00003430ff007984 */ /* 0x010ea20008000800 */
[----:B------:R-:W-:-:S05]  /*0cd0*/  MOV R3, 0x3f000000 ;  /* 0x3f00000000037802 */ /* 0x000fca0000000f00 */
[----:B--2---:R-:W-:-:S05]  /*0ce0*/  LOP3.LUT R0, R0, 0xff000000, R3, 0xb8, !PT ;  /* 0xff00000000007812 */ /* 0x004fca00078eb803 */
[----:B------:R2:W-:Y:S01]  /*0cf0*/  STS [UR48+0x34], R0 ;  /* 0x00003400ff007988 */ /* 0x0005e20008000830 */
[----:B------:R-:W-:Y:S05]  /*0d00*/  @P1 BRA `(.L_x_30) ;  /* 0x00000000001c1947 */ /* 0x000fea0003800000 */
[----:B--2---:R-:W2:Y:S01]  /*0d10*/  LDS R0, [UR48+0x38] ;  /* 0x00003830ff007984 */ /* 0x004ea20008000800 */
[----:B------:R-:W-:-:S05]  /*0d20*/  MOV R3, 0x7f ;  /* 0x0000007f00037802 */ /* 0x000fca0000000f00 */
[----:B--2---:R-:W-:-:S05]  /*0d30*/  LOP3.LUT R0, R0, 0xff, R3, 0xb8, !PT ;  /* 0x000000ff00007812 */ /* 0x004fca00078eb803 */
[----:B------:R2:W-:Y:S02]  /*0d40*/  STS [UR48+0x38], R0 ;  /* 0x00003800ff007988 */ /* 0x0005e40008000830 */
.L_x_29:
[----:B------:R-:W-:Y:S05]  /*0d50*/  @P1 BREAK.RELIABLE B8 ;  /* 0x0000000000081942 */ /* 0x000fea0003800100 */
[----:B------:R-:W-:Y:S05]  /*0d60*/  @P1 BRA `(.L_x_31) ;  /* 0x00000000000c1947 */ /* 0x000fea0003800000 */
[----:B------:R1:W-:Y:S02]  /*0d70*/  STS [UR48+0x20], R8 ;  /* 0x00002008ff007988 */ /* 0x0003e40008000830 */
.L_x_30:
[----:B------:R-:W-:Y:S05]  /*0d80*/  BSYNC.RELIABLE B8 ;  /* 0x0000000000087941 */ /* 0x000fea0003800100 */
.L_x_28:
[----:B------:R1:W-:Y:S02]  /*0d90*/  @!P1 STS [UR48+0x24], R5 ;  /* 0x00002405ff009988 */ /* 0x0003e40008000830 */
.L_x_31:
[----:B------:R-:W-:Y:S05]  /*0da0*/  BSYNC.RECONVERGENT B0 ;  /* 0x0000000000007941 */ /* 0x000fea0003800200 */
.L_x_27:
[----:B------:R-:W-:Y:S05]  /*0db0*/  WARPSYNC.ALL ;  /* 0x0000000000007948 */ /* 0x000fea0003800000 */
[----:B------:R-:W-:Y:S01]  /*0dc0*/  NOP ;  /* 0x0000000000007918 */ /* 0x000fe20000000000 */
[----:B------:R-:W-:Y:S04]  /*0dd0*/  BSSY.RECONVERGENT B0, `(.L_x_32) ;  /* 0x000000c000007945 */ /* 0x000fe80003800200 */
[----:B------:R-:W-:Y:S05]  /*0de0*/  @P1 BRA `(.L_x_33) ;  /* 0x0000000000281947 */ /* 0x000fea0003800000 */
[----:B-1----:R-:W1:Y:S01]  /*0df0*/  LDS R4, [UR48+0x34] ;  /* 0x00003430ff047984 */ /* 0x002e620008000800 */
[----:B---3--:R-:W-:-:S03]  /*0e00*/  IMAD.WIDE R2, R6, 0x2, RZ ;  /* 0x0000000206027825 */ /* 0x008fc600078e02ff */
[----:B--2-4-:R-:W2:Y:S02]  /*0e10*/  LDS R0, [UR48+0x1c] ;  /* 0x00001c30ff007984 */ /* 0x014ea40008000800 */
[--C-:B------:R-:W-:Y:S02]  /*0e20*/  SHF.R.U32.HI R5, RZ, 0x4, R3.reuse ;  /* 0x00000004ff057819 */ /* 0x100fe40000011603 */
[----:B------:R-:W-:-:S05]  /*0e30*/  SHF.R.U64 R2, R2, 0x4, R3 ;  /* 0x0000000402027819 */ /* 0x000fca0000001203 */
[----:B------:R3:W-:Y:S01]  /*0e40*/  STS [UR48+0xc], R2 ;  /* 0x00000c02ff007988 */ /* 0x0007e20008000830 */
[----:B-1----:R-:W-:Y:S02]  /*0e50*/  LOP3.LUT R4, R4, 0x7, RZ, 0xb8, !PT ;  /* 0x0000000704047812 */ /* 0x002fe400078eb8ff */
[----:B--2---:R-:W-:-:S03]  /*0e60*/  LOP3.LUT R0, R0, 0xf, R5, 0xb8, !PT ;  /* 0x0000000f00007812 */ /* 0x004fc600078eb805 */
[----:B------:R3:W-:Y:S04]  /*0e70*/  STS [UR48+0x34], R4 ;  /* 0x00003404ff007988 */ /* 0x0007e80008000830 */
[----:B------:R3:W-:Y:S02]  /*0e80*/  STS [UR48+0x1c], R0 ;  /* 0x00001c00ff007988 */ /* 0x0007e40008000830 */
.L_x_33:
[----:B------:R-:W-:Y:S05]  /*0e90*/  BSYNC.RECONVERGENT B0 ;  /* 0x0000000000007941 */ /* 0x000fea0003800200 */
.L_x_32:
[----:B------:R-:W-:Y:S04]  /*0ea0*/  BSSY.RECONVERGENT B0, `(.L_x_34) ;  /* 0x000001a000007945 */ /* 0x000fe80003800200 */
[----:B------:R-:W-:Y:S04]  /*0eb0*/  BSSY.RELIABLE B7, `(.L_x_35) ;  /* 0x0000015000077945 */ /* 0x000fe80003800100 */
[----:B------:R-:W-:Y:S05]  /*0ec0*/  @P1 BRA `(.L_x_36) ;  /* 0x0000000000201947 */ /* 0x000fea0003800000 */
[----:B--234-:R-:W2:Y:S02]  /*0ed0*/  LDS R0, [UR48+0x34] ;  /* 0x00003430ff007984 */ /* 0x01cea40008000800 */
[----:B--2---:R-:W-:-:S05]  /*0ee0*/  LOP3.LUT R0, R0, 0x38, RZ, 0xb8, !PT ;  /* 0x0000003800007812 */ /* 0x004fca00078eb8ff */
[----:B------:R2:W-:Y:S01]  /*0ef0*/  STS [UR48+0x34], R0 ;  /* 0x00003400ff007988 */ /* 0x0005e20008000830 */
[----:B------:R-:W-:Y:S05]  /*0f00*/  @P1 BRA `(.L_x_37) ;  /* 0x0000000000201947 */ /* 0x000fea0003800000 */
[----:B--2---:R-:W2:Y:S01]  /*0f10*/  LDS R0, [UR48+0x8] ;  /* 0x00000830ff007984 */ /* 0x004ea20008000800 */
[----:B------:R-:W-:-:S05]  /*0f20*/  MOV R3, 0x780 ;  /* 0x0000078000037802 */ /* 0x000fca0000000f00 */
[----:B--2---:R-:W-:-:S05]  /*0f30*/  LOP3.LUT R0, R0, 0x80, R3, 0xd8, !PT ;  /* 0x0000008000007812 */ /* 0x004fca00078ed803 */
[----:B------:R2:W-:Y:S02]  /*0f40*/  STS [UR48+0x8], R0 ;  /* 0x00000800ff007988 */ /* 0x0005e40008000830 */
.L_x_36:
[----:B------:R-:W-:Y:S05]  /*0f50*/  @P1 BRA `(.L_x_38) ;  /* 0x0000000000281947 */ /* 0x000fea0003800000 */
[----:B--234-:R-:W2:Y:S02]  /*0f60*/  LDS R0, [UR48+0x8] ;  /* 0x00000830ff007984 */ /* 0x01cea40008000800 */
[----:B--2---:R-:W-:-:S05]  /*0f70*/  LOP3.LUT R0, R0, 0x1800, RZ, 0xb8, !PT ;  /* 0x0000180000007812 */ /* 0x004fca00078eb8ff */
[----:B------:R3:W-:Y:S02]  /*0f80*/  STS [UR48+0x8], R0 ;  /* 0x00000800ff007988 */ /* 0x0007e40008000830 */
.L_x_37:
[----:B------:R-:W-:Y:S05]  /*0f90*/  @P1 BREAK.RELIABLE B7 ;  /* 0x0000000000071942 */ /* 0x000fea0003800100 */
[----:B------:R-:W-:Y:S05]  /*0fa0*/  @P1 BRA `(.L_x_39) ;  /* 0x0000000000241947 */ /* 0x000fea0003800000 */
[----:B--23--:R-:W2:Y:S01]  /*0fb0*/  LDS R0, [UR48+0x8] ;  /* 0x00000830ff007984 */ /* 0x00cea20008000800 */
[----:B------:R-:W-:-:S05]  /*0fc0*/  MOV R3, 0x6000 ;  /* 0x0000600000037802 */ /* 0x000fca0000000f00 */
[----:B--2---:R-:W-:-:S04]  /*0fd0*/  LOP3.LUT R0, R0, 0x6000, R3, 0xd8, !PT ;  /* 0x0000600000007812 */ /* 0x004fc800078ed803 */
[----:B------:R-:W-:-:S05]  /*0fe0*/  LOP3.LUT R0, R0, 0x400000, RZ, 0xb8, !PT ;  /* 0x0040000000007812 */ /* 0x000fca00078eb8ff */
[----:B------:R2:W-:Y:S02]  /*0ff0*/  STS [UR48+0x8], R0 ;  /* 0x00000800ff007988 */ /* 0x0005e40008000830 */
.L_x_38:
[----:B------:R-:W-:Y:S05]  /*1000*/  BSYNC.RELIABLE B7 ;  /* 0x0000000000077941 */ /* 0x000fea0003800100 */
.L_x_35:
[----:B--234-:R-:W2:Y:S02]  /*1010*/  @!P1 LDS R0, [UR48+0x8] ;  /* 0x00000830ff009984 */ /* 0x01cea40008000800 */
[----:B--2---:R-:W-:-:S05]  /*1020*/  @!P1 LOP3.LUT R0, R0, 0x8000, RZ, 0xb8, !PT ;  /* 0x0000800000009812 */ /* 0x004fca00078eb8ff */
[----:B------:R4:W-:Y:S02]  /*1030*/  @!P1 STS [UR48+0x8], R0 ;  /* 0x00000800ff009988 */ /* 0x0009e40008000830 */
.L_x_39:
[----:B------:R-:W-:Y:S05]  /*1040*/  BSYNC.RECONVERGENT B0 ;  /* 0x0000000000007941 */ /* 0x000fea0003800200 */
.L_x_34:
[----:B------:R-:W-:Y:S05]  /*1050*/  WARPSYNC.ALL ;  /* 0x0000000000007948 */ /* 0x000fea0003800000 */
[----:B------:R-:W-:Y:S01]  /*1060*/  NOP ;  /* 0x0000000000007918 */ /* 0x000fe20000000000 */
[----:B------:R-:W-:-:S05]  /*1070*/  IADD3 R17, PT, PT, R17, 0x3f, RZ ;  /* 0x0000003f11117810 */ /* 0x000fca0007ffe0ff */
[----:B------:R-:W-:Y:S01]  /*1080*/  ISETP.GT.AND P2, PT, R17, 0x3f, PT ;  /* 0x0000003f1100780c */ /* 0x000fe20003f44270 */
[----:B------:R-:W-:-:S12]  /*1090*/  @P0 BRA `(.L_x_40) ;  /* 0x0000000000280947 */ /* 0x000fd80003800000 */
[----:B--234-:R-:W2:Y:S01]  /*10a0*/  S2R R0, SR_LANEID ;  /* 0x0000000000007919 */ /* 0x01cea20000000000 */
[----:B------:R-:W-:Y:S01]  /*10b0*/  NOP ;  /* 0x0000000000007918 */ /* 0x000fe20000000000 */
[----:B------:R-:W-:Y:S01]  /*10c0*/  MOV R3, RZ ;  /* 0x000000ff00037202 */ /* 0x000fe20000000f00 */
[----:B--2---:R-:W-:-:S05]  /*10d0*/  IMAD.SHL.U32 R2, R0, 0x4, RZ ;  /* 0x0000000400027824 */ /* 0x004fca00078e00ff */
[----:B-1----:R-:W1:Y:S04]  /*10e0*/  LDS R5, [R2+UR48] ;  /* 0x0000003002057984 */ /* 0x002e680008000800 */
[----:B-1----:R1:W5:Y:S01]  /*10f0*/  ATOMG.E.EXCH.STRONG.GPU PT, RZ, [R2.64+UR36], R5 ;  /* 0x8000000502ff79a8 */ /* 0x002362000c1ee124 */
[----:B------:R-:W-:-:S04]  /*1100*/  DEPBAR {5,4,3,2,1,0} ;  /* 0x0000003f0000791a */ /* 0x000fc80000000000 */
[----:B------:R-:W2:Y:S02]  /*1110*/  CCTL.E.C.LDCU.IV.DEEP [UR36] ;  /* 0x0000000024007540 */ /* 0x000ea40009c08000 */
[----:B--2---:R1:W-:Y:S01]  /*1120*/  UTMACCTL.IV [UR36] ;  /* 0x00000000240079b9 */ /* 0x0043e20008000000 */
[----:B------:R-:W-:Y:S01]  /*1130*/  NOP ;  /* 0x0000000000007918 */ /* 0x000fe20000000000 */
.L_x_40:
[----:B-----5:R-:W-:Y:S01]  /*1140*/  BAR.SYNC.DEFER_BLOCKING 0x0 ;  /* 0x0000000000007b1d */ /* 0x020fe20000010000 */
[----:B------:R-:W-:Y:S01]  /*1150*/  ISETP.EQ.AND P0, PT, R22, RZ, P2 ;  /* 0x000000ff1600720c */ /* 0x000fe20001702270 */
[----:B------:R-:W-:Y:S01]  /*1160*/  USHF.L.U32 UR47, UR47, 0x7, URZ ;  /* 0x000000072f2f7899 */ /* 0x000fe200080006ff */
[----:B------:R-:W-:-:S03]  /*1170*/  USHF.L.U32 UR54, UR54, 0x6, URZ ;  /* 0x0000000636367899 */ /* 0x000fc600080006ff */
[----:B------:R-:W-:Y:S01]  /*1180*/  VOTEU.ALL UP0, P1 ;  /* 0x0000000000ff7886 */ /* 0x000fe20000800000 */
[----:B------:R-:W-:Y:S01]  /*1190*/  UMOV UR4, 0x1 ;  /* 0x0000000100047882 */ /* 0x000fe20000000000 */
[----:B------:R-:W-:-:S03]  /*11a0*/  VOTEU.ALL UP1, P1 ;  /* 0x0000000000ff7886 */ /* 0x000fc60000820000 */
[----:B------:R-:W-:-:S04]  /*11b0*/  @!UP0 UIADD3 UR6, UPT, UPT, -UR4, 0x100000, URZ ;  /* 0x0010000004068890 */ /* 0x000fc8000fffe1ff */
[----:B------:R-:W-:Y:S01]  /*11c0*/  @!UP0 USHF.L.U32 UR7, UR6, 0xb, URZ ;  /* 0x0000000b06078899 */ /* 0x000fe200080006ff */
[----:B------:R-:W-:Y:S01]  /*11d0*/  @!UP0 USHF.L.U32 UR6, UR6, 0x1, URZ ;  /* 0x0000000106068899 */ /* 0x000fe200080006ff */
[----:B------:R-:W-:-:S04]  /*11e0*/  @!UP0 UIADD3 UR4, UPT, UPT, -UR4, 0x100000, URZ ;  /* 0x0010000004048890 */ /* 0x000fc8000fffe1ff */
[----:B------:R-:W-:Y:S01]  /*11f0*/  @!UP0 USHF.L.U32 UR5, UR4, 0xb, URZ ;  /* 0x0000000b04058899 */ /* 0x000fe200080006ff */
[----:B------:R-:W-:Y:S01]  /*1200*/  @!UP0 USHF.L.U32 UR4, UR4, 0x1, URZ ;  /* 0x0000000104048899 */ /* 0x000fe200080006ff */
[----:B------:R-:W-:Y:S01]  /*1210*/  VOTEU.ALL UP0, P1 ;  /* 0x0000000000ff7886 */ /* 0x000fe20000800000 */
[----:B--234-:R-:W-:Y:S01]  /*1220*/  @P0 MOV R0, 0x3000 ;  /* 0x0000300000000802 */ /* 0x01cfe20000000f00 */
[----:B------:R-:W2:Y:S03]  /*1230*/  FENCE.VIEW.ASYNC.S ;  /* 0x00000000000073c6 */ /* 0x000ea60000000000 */
[----:B--2---:R-:W2:Y:S02]  /*1240*/  @!UP0 SYNCS.EXCH.64 URZ, [UR48+0x6000], UR6 ;  /* 0x0060000630ff85b2 */ /* 0x004ea40008000100 */
[----:B--2---:R-:W-:Y:S06]  /*1250*/  BAR.SYNC.DEFER_BLOCKING 0x0 ;  /* 0x0000000000007b1d */ /* 0x004fec0000010000 */
[----:B------:R2:W3:Y:S02]  /*1260*/  @!UP1 SYNCS.EXCH.64 URZ, [UR48+0x6008], UR4 ;  /* 0x0060080430ff95b2 */ /* 0x0004e40008000100 */
[----:B---3--:R-:W-:Y:S01]  /*1270*/  BAR.SYNC.DEFER_BLOCKING 0x0 ;  /* 0x0000000000007b1d */ /* 0x008fe20000010000 */
[----:B--2---:R-:W-:Y:S01]  /*1280*/  UIADD3 UR4, UPT, UPT, UR48, 0x6000, URZ ;  /* 0x0000600030047890 */ /* 0x004fe2000fffe0ff */
[----:B------:R-:W-:-:S05]  /*1290*/  UIADD3 UR5, UPT, UPT, UR48, 0x6008, URZ ;  /* 0x0000600830057890 */ /* 0x000fca000fffe0ff */
[----:B------:R-:W-:Y:S01]  /*12a0*/  MOV R106, UR4 ;  /* 0x00000004006a7c02 */ /* 0x000fe20008000f00 */
[----:B-1----:R-:W-:Y:S01]  /*12b0*/  MOV R2, UR5 ;  /* 0x0000000500027c02 */ /* 0x002fe20008000f00 */
[----:B------:R1:W-:Y:S01]  /*12c0*/  @P0 SYNCS.ARRIVE.TRANS64 RZ, [UR48+0x6000], R0 ;  /* 0x00600000ffff09a7 */ /* 0x0003e20008000030 */
[----:B------:R-:W-:Y:S01]  /*12d0*/  BAR.SYNC.DEFER_BLOCKING 0x0 ;  /* 0x0000000000007b1d */ /* 0x000fe20000010000 */
[----:B------:R-:W-:-:S05]  /*12e0*/  ELECT P0, URZ, PT ;  /* 0x0000000000ff782f */ /* 0x000fca0003800000 */
[----:B------:R-:W-:-:S05]  /*12f0*/  ISETP.GT.AND P0, PT, R17, 0x3f, P0 ;  /* 0x0000003f1100780c */ /* 0x000fca0000704270 */
[----:B------:R-:W-:-:S13]  /*1300*/  ISETP.LT.U32.AND P0, PT, R22, 0x20, P0 ;  /* 0x000000201600780c */ /* 0x000fda0000701070 */
[----:B-1----:R-:W-:Y:S05]  /*1310*/  @!P0 BRA `(.L_x_41) ;  /* 0x00000000006c8947 */ /* 0x002fea0003800000 */
[----:B------:R-:W-:Y:S01]  /*1320*/  MOV R4, UR48 ;  /* 0x0000003000047c02 */ /* 0x000fe20008000f00 */
[----:B------:R-:W-:-:S05]  /*1330*/  MOV R5, RZ ;  /* 0x000000ff00057202 */ /* 0x000fca0000000f00 */
[----:B------:R-:W-:-:S05]  /*1340*/  SHF.L.U64.HI R4, R4, 0x8, RZ ;  /* 0x0000000804047819 */ /* 0x000fca00000102ff */
[----:B------:R-:W-:-:S13]  /*1350*/  ISETP.NE.U32.AND P0, PT, R4, UR43, PT ;  /* 0x0000002b04007c0c */ /* 0x000fda000bf05070 */
[----:B------:R-:W-:Y:S05]  /*1360*/  @!P0 BRA `(.L_x_42) ;  /* 0x00000000003c8947 */ /* 0x000fea0003800000 */
[----:B------:R1:W-:Y:S01]  /*1370*/  STL.64 [R1], RZ ;  /* 0x000000ff01007387 */ /* 0x0003e20000100a00 */
[----:B------:R-:W-:Y:S01]  /*1380*/  MOV R0, 0x0 ;  /* 0x0000000000007802 */ /* 0x000fe20000000f00 */
[----:B------:R-:W-:Y:S02]  /*1390*/  MOV.64 R4, UR40 ;  /* 0x0000002800047c02 */ /* 0x000fe40008010f00 */
[----:B------:R-:W-:Y:S02]  /*13a0*/  MOV.64 R6, UR40 ;  /* 0x0000002800067c02 */ /* 0x000fe40008010f00 */
[----:B------:R-:W-:Y:S01]  /*13b0*/  MOV R4, UR48 ;  /* 0x0000003000047c02 */ /* 0x000fe20008000f00 */
[----:B------:R-:W-:Y:S01]  /*13c0*/  MOV R8, RZ ;  /* 0x000000ff00087202 */ /* 0x000fe20000000f00 */
[----:B------:R1:W2:Y:S01]  /*13d0*/  LDC.64 R10, c[0x4][R0] ;  /* 0x01000000000a7b82 */ /* 0x0002a20000000a00 */
[----:B------:R-:W-:Y:S01]  /*13e0*/  MOV R7, R5 ;  /* 0x0000000500077202 */ /* 0x000fe20000000f00 */
[----:B------:R-:W-:Y:S01]  /*13f0*/  MOV R5, RZ ;  /* 0x000000ff00057202 */ /* 0x000fe20000000f00 */
[----:B------:R-:W-:Y:S01]  /*1400*/  MOV R9, UR47 ;  /* 0x0000002f00097c02 */ /* 0x000fe20008000f00 */
[----:B------:R-:W-:Y:S01]  /*1410*/  MOV R14, R106 ;  /* 0x0000006a000e7202 */ /* 0x000fe20000000f00 */
[----:B------:R-:W-:-:S07]  /*1420*/  MOV R15, RZ ;  /* 0x000000ff000f7202 */ /* 0x000fce0000000f00 */
[----:B------:R-:W-:-:S07]  /*1430*/  LEPC R20, `(.L_x_43) ;  /* 0x000000001014794e */ /* 0x000fce0000000000 */
[----:B-12---:R-:W-:Y:S05]  /*1440*/  CALL.ABS.NOINC R10 ;  /* 0x000000000a007343 */ /* 0x006fea0003c00000 */
.L_x_43:
[----:B------:R-:W-:Y:S05]  /*1450*/  BRA `(.L_x_41) ;  /* 0x00000000001c7947 */ /* 0x000fea0003800000 */
.L_x_42:
[----:B------:R-:W-:Y:S01]  /*1460*/  UIADD3 UR4, UPT, UPT, UR48, 0x6000, URZ ;  /* 0x0000600030047890 */ /* 0x000fe2000fffe0ff */
[----:B------:R-:W-:Y:S01]  /*1470*/  UMOV UR50, URZ ;  /* 0x000000ff00327c82 */ /* 0x000fe20008000000 */
[----:B------:R-:W-:-:S04]  /*1480*/  UMOV UR51, UR47 ;  /* 0x0000002f00337c82 */ /* 0x000fc80008000000 */
[----:B------:R-:W-:-:S05]  /*1490*/  MOV R106, UR4 ;  /* 0x00000004006a7c02 */ /* 0x000fca0008000f00 */
[----:B------:R-:W-:-:S13]  /*14a0*/  R2UR UR49, R106 ;  /* 0x000000006a3172ca */ /* 0x000fda00000e0000 */
[----:B------:R1:W-:Y:S02]  /*14b0*/  UTMALDG.2D [UR48], [UR40] ;  /* 0x00000030280075b4 */ /* 0x0003e40008008000 */
[----:B-1----:R-:W-:Y:S01]  /*14c0*/  NOP ;  /* 0x0000000000007918 */ /* 0x002fe20000000000 */
.L_x_41:
[----:B------:R-:W-:Y:S05]  /*14d0*/  WARPSYNC.ALL ;  /* 0x0000000000007948 */ /* 0x000fea0003800000 */
[----:B------:R-:W-:Y:S01]  /*14e0*/  NOP ;  /* 0x0000000000007918 */ /* 0x000fe20000000000 */
[----:B------:R-:W-:Y:S01]  /*14f0*/  BAR.SYNC.DEFER_BLOCKING 0x0 ;  /* 0x0000000000007b1d */ /* 0x000fe20000010000 */
[----:B------:R-:W-:Y:S01]  /*1500*/  ELECT P0, URZ, PT ;  /* 0x0000000000ff782f */ /* 0x000fe20003800000 */
[----:B------:R-:W-:-:S04]  /*1510*/  UIADD3 UR4, UPT, UPT, UR48, 0x4000, URZ ;  /* 0x0000400030047890 */ /* 0x000fc8000fffe0ff */
[----:B------:R-:W-:Y:S02]  /*1520*/  ISETP.GT.AND P0, PT, R17, 0x3f, P0 ;  /* 0x0000003f1100780c */ /* 0x000fe40000704270 */
[----:B------:R-:W-:-:S03]  /*1530*/  MOV R107, UR4 ;  /* 0x00000004006b7c02 */ /* 0x000fc60008000f00 */
[----:B------:R-:W-:-:S13]  /*1540*/  ISETP.LT.U32.AND P0, PT, R22, 0x20, P0 ;  /* 0x000000201600780c */ /* 0x000fda0000701070 */
[----:B------:R-:W-:Y:S05]  /*1550*/  @!P0 BRA `(.L_x_44) ;  /* 0x0000000000788947 */ /* 0x000fea0003800000 */
[----:B------:R-:W1:Y:S01]  /*1560*/  S2UR UR4, SR_CgaCtaId ;  /* 0x00000000000479c3 */ /* 0x000e620000008800 */
[----:B------:R-:W-:Y:S01]  /*1570*/  MOV R4, R107 ;  /* 0x0000006b00047202 */ /* 0x000fe20000000f00 */
[----:B------:R-:W-:-:S05]  /*1580*/  MOV R5, RZ ;  /* 0x000000ff00057202 */ /* 0x000fca0000000f00 */
[----:B------:R-:W-:-:S05]  /*1590*/  SHF.L.U64.HI R0, R4, 0x8, RZ ;  /* 0x0000000804007819 */ /* 0x000fca00000102ff */
[----:B-1----:R-:W-:-:S13]  /*15a0*/  ISETP.NE.U32.AND P0, PT, R0, UR4, PT ;  /* 0x0000000400007c0c */ /* 0x002fda000bf05070 */
[----:B------:R-:W-:Y:S05]  /*15b0*/  @!P0 BRA `(.L_x_45) ;  /* 0x00000000003c8947 */ /* 0x000fea0003800000 */
[----:B------:R1:W-:Y:S01]  /*15c0*/  STL.64 [R1], RZ ;  /* 0x000000ff01007387 */ /* 0x0003e20000100a00 */
[----:B------:R-:W-:Y:S01]  /*15d0*/  MOV R0, 0x0 ;  /* 0x0000000000007802 */ /* 0x000fe20000000f00 */
[----:B------:R-:W-:Y:S02]  /*15e0*/  MOV.64 R4, UR38 ;  /* 0x0000002600047c02 */ /* 0x000fe40008010f00 */
[----:B------:R-:W-:Y:S02]  /*15f0*/  MOV.64 R6, UR38 ;  /* 0x0000002600067c02 */ /* 0x000fe40008010f00 */
[----:B------:R-:W-:Y:S01]  /*1600*/  MOV R4, R107 ;  /* 0x0000006b00047202 */ /* 0x000fe20000000f00 */
[----:B------:R-:W-:Y:S01]  /*1610*/  MOV R8, UR54 ;  /* 0x0000003600087c02 */ /* 0x000fe20008000f00 */
[----:B------:R1:W2:Y:S01]  /*1620*/  LDC.64 R10, c[0x4][R0] ;  /* 0x01000000000a7b82 */ /* 0x0002a20000000a00 */
[----:B------:R-:W-:Y:S01]  /*1630*/  MOV R7, R5 ;  /* 0x0000000500077202 */ /* 0x000fe20000000f00 */
[----:B------:R-:W-:Y:S01]  /*1640*/  MOV R5, RZ ;  /* 0x000000ff00057202 */ /* 0x000fe20000000f00 */
[----:B------:R-:W-:Y:S01]  /*1650*/  MOV R9, RZ ;  /* 0x000000ff00097202 */ /* 0x000fe20000000f00 */
[----:B------:R-:W-:Y:S01]  /*1660*/  MOV R14, R106 ;  /* 0x0000006a000e7202 */ /* 0x000fe20000000f00 */
[----:B------:R-:W-:-:S07]  /*1670*/  MOV R15, RZ ;  /* 0x000000ff000f7202 */ /* 0x000fce0000000f00 */
[----:B------:R-:W-:-:S07]  /*1680*/  LEPC R20, `(.L_x_46) ;  /* 0x000000001014794e */ /* 0x000fce0000000000 */
[----:B-12---:R-:W-:Y:S05]  /*1690*/  CALL.ABS.NOINC R10 ;  /* 0x000000000a007343 */ /* 0x006fea0003c00000 */
.L_x_46:
[----:B------:R-:W-:Y:S05]  /*16a0*/  BRA `(.L_x_44) ;  /* 0x0000000000247947 */ /* 0x000fea0003800000 */
.L_x_45:
[----:B------:R-:W-:Y:S01]  /*16b0*/  UIADD3 UR4, UPT, UPT, UR48, 0x4000, URZ ;  /* 0x0000400030047890 */ /* 0x000fe2000fffe0ff */
[----:B------:R-:W-:Y:S01]  /*16c0*/  UIADD3 UR5, UPT, UPT, UR48, 0x6000, URZ ;  /* 0x0000600030057890 */ /* 0x000fe2000fffe0ff */
[----:B------:R-:W-:-:S04]  /*16d0*/  UMOV UR55, URZ ;  /* 0x000000ff00377c82 */ /* 0x000fc80008000000 */
[----:B------:R-:W-:Y:S01]  /*16e0*/  MOV R107, UR4 ;  /* 0x00000004006b7c02 */ /* 0x000fe20008000f00 */
[----:B------:R-:W-:-:S04]  /*16f0*/  MOV R106, UR5 ;  /* 0x00000005006a7c02 */ /* 0x000fc80008000f00 */
[----:B------:R-:W-:Y:S02]  /*1700*/  R2UR UR52, R107 ;  /* 0x000000006b3472ca */ /* 0x000fe400000e0000 */
[----:B------:R-:W-:-:S13]  /*1710*/  R2UR UR53, R106 ;  /* 0x000000006a3572ca */ /* 0x000fda00000e0000 */
[----:B------:R1:W-:Y:S02]  /*1720*/  UTMALDG.2D [UR52], [UR38] ;  /* 0x00000034260075b4 */ /* 0x0003e40008008000 */
[----:B-1----:R-:W-:Y:S01]  /*1730*/  NOP ;  /* 0x0000000000007918 */ /* 0x002fe20000000000 */
.L_x_44:
[----:B------:R-:W-:Y:S05]  /*1740*/  WARPSYNC.ALL ;  /* 0x0000000000007948 */ /* 0x000fea0003800000 */
[----:B------:R-:W-:Y:S01]  /*1750*/  NOP ;  /* 0x0000000000007918 */ /* 0x000fe20000000000 */
[----:B------:R-:W-:Y:S01]  /*1760*/  BAR.SYNC.DEFER_BLOCKING 0x0 ;  /* 0x0000000000007b1d */ /* 0x000fe20000010000 */
[----:B------:R-:W-:-:S05]  /*1770*/  ISETP.GT.AND P0, PT, R17, 0x7f, PT ;  /* 0x0000007f1100780c */ /* 0x000fca0003f04270 */
[----:B------:R-:W-:-:S13]  /*1780*/  ISETP.EQ.AND P0, PT, R22, RZ, P0 ;  /* 0x000000ff1600720c */ /* 0x000fda0000702270 */
[----:B------:R-:W-:-:S04]  /*1790*/  @P0 MOV R0, 0x3000 ;  /* 0x0000300000000802 */ /* 0x000fc80000000f00 */
[----:B------:R1:W-:Y:S01]  /*17a0*/  @P0 SYNCS.ARRIVE.TRANS64 RZ, [UR48+0x6008], R0 ;  /* 0x00600800ffff09a7 */ /* 0x0003e20008000030 */
[----:B------:R-:W-:Y:S01]  /*17b0*/  BAR.SYNC.DEFER_BLOCKING 0x0 ;  /* 0x0000000000007b1d */ /* 0x000fe20000010000 */
[----:B------:R-:W-:-:S05]  /*17c0*/  ELECT P0, URZ, PT ;  /* 0x0000000000ff782f */ /* 0x000fca0003800000 */
[----:B------:R-:W-:-:S05]  /*17d0*/  ISETP.GT.AND P0, PT, R17, 0x7f, P0 ;  /* 0x0000007f1100780c */ /* 0x000fca0000704270 */
[----:B------:R-:W-:-:S13]  /*17e0*/  ISETP.LT.U32.AND P0, PT, R22, 0x20, P0 ;  /* 0x000000201600780c */ /* 0x000fda0000701070 */
[----:B-1----:R-:W-:Y:S05]  /*17f0*/  @!P0 BRA `(.L_x_47) ;  /* 0x0000000000708947 */ /* 0x002fea0003800000 */
[----:B------:R-:W1:Y:S01]  /*1800*/  S2R R0, SR_CgaCtaId ;  /* 0x0000000000007919 */ /* 0x000e620000008800 */
[----:B------:R-:W-:Y:S01]  /*1810*/  UIADD3 UR4, UPT, UPT, UR48, 0x2000, URZ ;  /* 0x0000200030047890 */ /* 0x000fe2000fffe0ff */
[----:B------:R-:W-:-:S03]  /*1820*/  UMOV UR5, URZ ;  /* 0x000000ff00057c82 */ /* 0x000fc60008000000 */
[----:B------:R-:W-:-:S06]  /*1830*/  USHF.L.U64.HI UR6, UR4, 0x8, URZ ;  /* 0x0000000804067899 */ /* 0x000fcc00080102ff */
[----:B-1----:R-:W-:-:S13]  /*1840*/  ISETP.NE.U32.AND P0, PT, R0, UR6, PT ;  /* 0x0000000600007c0c */ /* 0x002fda000bf05070 */
[----:B------:R-:W-:Y:S05]  /*1850*/  @!P0 BRA `(.L_x_48) ;  /* 0x00000000003c8947 */ /* 0x000fea0003800000 */
[----:B------:R1:W-:Y:S01]  /*1860*/  STL.64 [R1], RZ ;  /* 0x000000ff01007387 */ /* 0x0003e20000100a00 */
[----:B------:R-:W-:Y:S01]  /*1870*/  MOV R0, 0x0 ;  /* 0x0000000000007802 */ /* 0x000fe20000000f00 */
[----:B------:R-:W-:Y:S02]  /*1880*/  MOV.64 R4, UR40 ;  /* 0x0000002800047c02 */ /* 0x000fe40008010f00 */
[----:B------:R-:W-:Y:S02]  /*1890*/  MOV.64 R6, UR40 ;  /* 0x0000002800067c02 */ /* 0x000fe40008010f00 */
[----:B------:R-:W-:Y:S01]  /*18a0*/  MOV R4, UR4 ;  /* 0x0000000400047c02 */ /* 0x000fe20008000f00 */
[----:B------:R-:W-:Y:S01]  /*18b0*/  MOV R8, 0x40 ;  /* 0x0000004000087802 */ /* 0x000fe20000000f00 */
        /* <DEDUP_REMOVED lines=8> */
.L_x_49:
[----:B------:R-:W-:Y:S05]  /*1940*/  BRA `(.L_x_47) ;  /* 0x00000000001c7947 */ /* 0x000fea0003800000 */
.L_x_48:
[----:B------:R-:W-:Y:S01]  /*1950*/  UIADD3 UR4, UPT, UPT, UR48, 0x6008, URZ ;  /* 0x0000600830047890 */ /* 0x000fe2000fffe0ff */
[----:B------:R-:W-:Y:S01]  /*1960*/  UIADD3 UR44, UPT, UPT, UR48, 0x2000, URZ ;  /* 0x00002000302c7890 */ /* 0x000fe2000fffe0ff */
[----:B------:R-:W-:-:S04]  /*1970*/  UMOV UR46, 0x40 ;  /* 0x00000040002e7882 */ /* 0x000fc80000000000 */
[----:B------:R-:W-:-:S05]  /*1980*/  MOV R2, UR4 ;  /* 0x0000000400027c02 */ /* 0x000fca0008000f00 */
[----:B------:R-:W-:-:S13]  /*1990*/  R2UR UR45, R2 ;  /* 0x00000000022d72ca */ /* 0x000fda00000e0000 */
[----:B------:R1:W-:Y:S02]  /*19a0*/  UTMALDG.2D [UR44], [UR40] ;  /* 0x0000002c280075b4 */ /* 0x0003e40008008000 */
[----:B-1----:R-:W-:Y:S01]  /*19b0*/  NOP ;  /* 0x0000000000007918 */ /* 0x002fe20000000000 */
.L_x_47:
[----:B------:R-:W-:Y:S05]  /*19c0*/  WARPSYNC.ALL ;  /* 0x0000000000007948 */ /* 0x000fea0003800000 */
[----:B------:R-:W-:Y:S01]  /*19d0*/  NOP ;  /* 0x0000000000007918 */ /* 0x000fe20000000000 */
[----:B------:R-:W-:Y:S01]  /*19e0*/  BAR.SYNC.DEFER_BLOCKING 0x0 ;  /* 0x0000000000007b1d */ /* 0x000fe20000010000 */
[----:B------:R-:W-:-:S05]  /*19f0*/  ELECT P0, URZ, PT ;  /* 0x0000000000ff782f */ /* 0x000fca0003800000 */
[----:B------:R-:W-:Y:S01]  /*1a00*/  ISETP.GT.AND P0, PT, R17, 0x7f, P0 ;  /* 0x0000007f1100780c */ /* 0x000fe20000704270 */
[----:B------:R-:W-:Y:S04]  /*1a10*/  BSSY.RECONVERGENT B6, `(.L_x_50) ;  /* 0x000001d000067945 */ /* 0x000fe80003800200 */
[----:B------:R-:W-:-:S13]  /*1a20*/  ISETP.LT.U32.AND P0, PT, R22, 0x20, P0 ;  /* 0x000000201600780c */ /* 0x000fda0000701070 */
[----:B------:R-:W-:Y:S05]  /*1a30*/  @!P0 BRA `(.L_x_51) ;  /* 0x0000000000688947 */ /* 0x000fea0003800000 */
        /* <DEDUP_REMOVED lines=9> */
[----:B------:R-:W-:Y:S01]  /*1ad0*/  MOV R14, R2 ;  /* 0x00000002000e7202 */ /* 0x000fe20000000f00 */
[----:B------:R-:W-:Y:S02]  /*1ae0*/  MOV.64 R6, UR38 ;  /* 0x0000002600067c02 */ /* 0x000fe40008010f00 */
[----:B------:R-:W-:Y:S01]  /*1af0*/  MOV R4, UR4 ;  /* 0x0000000400047c02 */ /* 0x000fe20008000f00 */
[----:B------:R1:W2:Y:S01]  /*1b00*/  LDC.64 R2, c[0x4][R0] ;  /* 0x0100000000027b82 */ /* 0x0002a20000000a00 */
[----:B------:R-:W-:Y:S01]  /*1b10*/  MOV R7, R5 ;  /* 0x0000000500077202 */ /* 0x000fe20000000f00 */
[----:B------:R-:W-:Y:S01]  /*1b20*/  MOV R5, RZ ;  /* 0x000000ff00057202 */ /* 0x000fe20000000f00 */
[----:B------:R-:W-:Y:S01]  /*1b30*/  MOV R8, UR54 ;  /* 0x0000003600087c02 */ /* 0x000fe20008000f00 */
[----:B------:R-:W-:Y:S01]  /*1b40*/  MOV R9, 0x40 ;  /* 0x0000004000097802 */ /* 0x000fe20000000f00 */
[----:B------:R-:W-:-:S07]  /*1b50*/  MOV R15, RZ ;  /* 0x000000ff000f7202 */ /* 0x000fce0000000f00 */
[----:B------:R-:W-:-:S07]  /*1b60*/  LEPC R20, `(.L_x_53) ;  /* 0x000000001014794e */ /* 0x000fce0000000000 */
[----:B-12---:R-:W-:Y:S05]  /*1b70*/  CALL.ABS.NOINC R2 ;  /* 0x0000000002007343 */ /* 0x006fea0003c00000 */
.L_x_53:
[----:B------:R-:W-:Y:S05]  /*1b80*/  BRA `(.L_x_51) ;  /* 0x0000000000147947 */ /* 0x000fea0003800000 */
.L_x_52:
[----:B------:R-:W-:Y:S01]  /*1b90*/  UIADD3 UR52, UPT, UPT, UR48, 0x5000, URZ ;  /* 0x0000500030347890 */ /* 0x000fe2000fffe0ff */
[----:B------:R-:W-:Y:S01]  /*1ba0*/  UIADD3 UR53, UPT, UPT, UR48, 0x6008, URZ ;  /* 0x0000600830357890 */ /* 0x000fe2000fffe0ff */
[----:B------:R-:W-:-:S08]  /*1bb0*/  UMOV UR55, 0x40 ;  /* 0x0000004000377882 */ /* 0x000fd00000000000 */
[----:B------:R1:W-:Y:S02]  /*1bc0*/  UTMALDG.2D [UR52], [UR38] ;  /* 0x00000034260075b4 */ /* 0x0003e40008008000 */
[----:B-1----:R-:W-:Y:S01]  /*1bd0*/  NOP ;  /* 0x0000000000007918 */ /* 0x002fe20000000000 */
.L_x_51:
[----:B------:R-:W-:Y:S05]  /*1be0*/  BSYNC.RECONVERGENT B6 ;  /* 0x0000000000067941 */ /* 0x000fea0003800200 */
.L_x_50:
[----:B------:R-:W-:-:S13]  /*1bf0*/  ISETP.GT.AND P0, PT, R17, 0x3f, PT ;  /* 0x0000003f1100780c */ /* 0x000fda0003f04270 */
[----:B------:R-:W-:Y:S05]  /*1c00*/  @P0 BRA `(.L_x_54) ;  /* 0x0000000000a00947 */ /* 0x000fea0003800000 */
[C---:B------:R-:W-:Y:S01]  /*1c10*/  LOP3.LUT R2, R22.reuse, 0x8, RZ, 0xc0, !PT ;  /* 0x0000000816027812 */ /* 0x040fe200078ec0ff */
[C---:B------:R-:W-:Y:S01]  /*1c20*/  IMAD.SHL.U32 R165, R22.reuse, 0x10, RZ ;  /* 0x0000001016a57824 */ /* 0x040fe200078e00ff */
[----:B------:R-:W-:Y:S02]  /*1c30*/  LOP3.LUT R0, R22, 0x10, RZ, 0xc0, !PT ;  /* 0x0000001016007812 */ /* 0x000fe400078ec0ff */
[----:B------:R-:W-:Y:S01]  /*1c40*/  SHF.R.U32.HI R164, RZ, 0x2, R22 ;  /* 0x00000002ffa47819 */ /* 0x000fe20000011616 */
[----:B------:R1:W-:Y:S01]  /*1c50*/  STL [R1+0xc], R2 ;  /* 0x00000c0201007387 */ /* 0x0003e20000100800 */
[----:B------:R-:W-:Y:S01]  /*1c60*/  MOV R50, RZ ;  /* 0x000000ff00327202 */ /* 0x000fe20000000f00 */
[----:B------:R-:W-:Y:S01]  /*1c70*/  MOV R40, RZ ;  /* 0x000000ff00287202 */ /* 0x000fe20000000f00 */
[----:B------:R-:W-:Y:S01]  /*1c80*/  MOV R42, RZ ;  /* 0x000000ff002a7202 */ /* 0x000fe20000000f00 */
[----:B------:R1:W-:Y:S01]  /*1c90*/  STL [R1+0x8], R0 ;  /* 0x0000080001007387 */ /* 0x0003e20000100800 */
[----:B------:R-:W-:Y:S01]  /*1ca0*/  MOV R92, RZ ;  /* 0x000000ff005c7202 */ /* 0x000fe20000000f00 */
        /* <DEDUP_REMOVED lines=27> */
[----:B------:R-:W-:-:S02]  /*1e60*/  LOP3.LUT R164, R164, 0x8, RZ, 0xc0, !PT ;  /* 0x00000008a4a47812 */ /* 0x000fc400078ec0ff */
[----:B------:R-:W-:Y:S01]  /*1e70*/  LOP3.LUT R165, R165, 0x400, RZ, 0xc0, !PT ;  /* 0x00000400a5a57812 */ /* 0x000fe200078ec0ff */
[----:B-1----:R-:W-:Y:S06]  /*1e80*/  BRA `(.L_x_55) ;  /* 0x0000002800587947 */ /* 0x002fec0003800000 */
.L_x_54:
[----:B------:R-:W-:Y:S01]  /*1e90*/  SHF.R.U32.HI R3, RZ, 0x2, R22 ;  /* 0x00000002ff037819 */ /* 0x000fe20000011616 */
[C---:B------:R-:W-:Y:S01]  /*1ea0*/  IMAD.SHL.U32 R0, R22.reuse, 0x100, RZ ;  /* 0x0000010016007824 */ /* 0x040fe200078e00ff */
[C---:B------:R-:W-:Y:S01]  /*1eb0*/  LOP3.LUT R2, R22.reuse, 0x10, RZ, 0xc0, !PT ;  /* 0x0000001016027812 */ /* 0x040fe200078ec0ff */
[----:B------:R-:W-:Y:S01]  /*1ec0*/  IMAD.SHL.U32 R165, R22, 0x10, RZ ;  /* 0x0000001016a57824 */ /* 0x000fe200078e00ff */
[----:B------:R-:W-:Y:S01]  /*1ed0*/  SGXT.U32 R3, R3, 0x2 ;  /* 0x000000020303781a */ /* 0x000fe20000000000 */
[----:B------:R-:W-:Y:S01]  /*1ee0*/  CS2R R48, SRZ ;  /* 0x0000000000307805 */ /* 0x000fe2000001ff00 */
[----:B------:R-:W-:Y:S01]  /*1ef0*/  SHF.R.U32.HI R4, RZ, 0x2, R2 ;  /* 0x00000002ff047819 */ /* 0x000fe20000011602 */
[----:B------:R1:W-:Y:S01]  /*1f00*/  STL [R1+0x8], R2 ;  /* 0x0000080201007387 */ /* 0x0003e20000100800 */
[----:B------:R-:W-:Y:S01]  /*1f10*/  LOP3.LUT R3, R3, 0x200, R0, 0xf8, !PT ;  /* 0x0000020003037812 */ /* 0x000fe200078ef800 */
[----:B------:R-:W-:Y:S01]  /*1f20*/  CS2R R50, SRZ ;  /* 0x0000000000327805 */ /* 0x000fe2000001ff00 */
[--C-:B------:R-:W-:Y:S01]  /*1f30*/  SHF.R.S32.HI R5, RZ, 0x4, R22.reuse ;  /* 0x00000004ff057819 */ /* 0x100fe20000011416 */
[----:B------:R-:W-:Y:S01]  /*1f40*/  CS2R R40, SRZ ;  /* 0x0000000000287805 */ /* 0x000fe2000001ff00 */
[----:B------:R-:W-:Y:S01]  /*1f50*/  LOP3.LUT R4, R3, R4, RZ, 0xfc, !PT ;  /* 0x0000000403047212 */ /* 0x000fe200078efcff */
[----:B------:R-:W-:Y:S01]  /*1f60*/  CS2R R42, SRZ ;  /* 0x00000000002a7805 */ /* 0x000fe2000001ff00 */
[----:B------:R-:W-:Y:S01]  /*1f70*/  SHF.R.S32.HI R3, RZ, 0x3, R22 ;  /* 0x00000003ff037819 */ /* 0x000fe20000011416 */
[----:B------:R-:W-:Y:S01]  /*1f80*/  CS2R R92, SRZ ;  /* 0x00000000005c7805 */ /* 0x000fe2000001ff00 */
[----:B------:R-:W-:Y:S01]  /*1f90*/  LOP3.LUT R16, R16, 0xc, RZ, 0xc0, !PT ;  /* 0x0000000c10107812 */ /* 0x000fe200078ec0ff */
[----:B------:R-:W-:Y:S01]  /*1fa0*/  CS2R R94, SRZ ;  /* 0x00000000005e7805 */ /* 0x000fe2000001ff00 */
[----:B-1----:R-:W-:Y:S01]  /*1fb0*/  LOP3.LUT R2, R22, 0x1, RZ, 0xc0, !PT ;  /* 0x0000000116027812 */ /* 0x002fe200078ec0ff */
[----:B------:R-:W-:Y:S01]  /*1fc0*/  CS2R R80, SRZ ;  /* 0x0000000000507805 */ /* 0x000fe2000001ff00 */
[----:B------:R-:W-:Y:S01]  /*1fd0*/  SGXT R3, R3, 0x1 ;  /* 0x000000010303781a */ /* 0x000fe20000000200 */
[----:B------:R-:W-:Y:S01]  /*1fe0*/  CS2R R82, SRZ ;  /* 0x0000000000527805 */ /* 0x000fe2000001ff00 */
[----:B------:R-:W-:Y:S01]  /*1ff0*/  LOP3.LUT R16, R16, 0x40, R165, 0xf8, !PT ;  /* 0x0000004010107812 */ /* 0x000fe200078ef8a5 */
[----:B------:R-:W-:Y:S01]  /*2000*/  CS2R R76, SRZ ;  /* 0x00000000004c7805 */ /* 0x000fe2000001ff00 */
[----:B------:R-:W-:-:S02]  /*2010*/  IADD3 R7, PT, PT, -R2, RZ, RZ ;  /* 0x000000ff02077210 */ /* 0x000fc40007ffe1ff */
[----:B------:R-:W-:Y:S01]  /*2020*/  SGXT R2, R5, 0x1 ;  /* 0x000000010502781a */ /* 0x000fe20000000200 */
[----:B------:R-:W-:Y:S01]  /*2030*/  CS2R R78, SRZ ;  /* 0x00000000004e7805 */ /* 0x000fe2000001ff00 */
[----:B------:R-:W-:Y:S01]  /*2040*/  LOP3.LUT R5, R3, 0x90, RZ, 0xc0, !PT ;  /* 0x0000009003057812 */ /* 0x000fe200078ec0ff */
[----:B------:R-:W-:Y:S01]  /*2050*/  CS2R R44, SRZ ;  /* 0x00000000002c7805 */ /* 0x000fe2000001ff00 */
[----:B------:R-:W-:Y:S01]  /*2060*/  LOP3.LUT R2, R2, 0x120, RZ, 0xc0, !PT ;  /* 0x0000012002027812 */ /* 0x000fe200078ec0ff */
[----:B------:R-:W-:Y:S01]  /*2070*/  CS2R R46, SRZ ;  /* 0x00000000002e7805 */ /* 0x000fe2000001ff00 */
[----:B------:R-:W-:Y:S01]  /*2080*/  SHF.R.S32.HI R0, RZ, 0x1f, R17 ;  /* 0x0000001fff007819 */ /* 0x000fe20000011411 */
[----:B------:R-:W-:Y:S01]  /*2090*/  CS2R R52, SRZ ;  /* 0x0000000000347805 */ /* 0x000fe2000001ff00 */
[----:B------:R-:W-:Y:S01]  /*20a0*/  LOP3.LUT R3, R4, 0x120, R7, 0xf8, !PT ;  /* 0x0000012004037812 */ /* 0x000fe200078ef807 */
[----:B------:R-:W-:Y:S01]  /*20b0*/  CS2R R54, SRZ ;  /* 0x0000000000367805 */ /* 0x000fe2000001ff00 */
[----:B------:R-:W-:Y:S01]  /*20c0*/  LOP3.LUT R19, R16, 0x1020, R5, 0xfe, !PT ;  /* 0x0000102010137812 */ /* 0x000fe200078efe05 */
[----:B------:R-:W-:Y:S01]  /*20d0*/  CS2R R64, SRZ ;  /* 0x0000000000407805 */ /* 0x000fe2000001ff00 */
[C---:B------:R-:W-:Y:S01]  /*20e0*/  LOP3.LUT R137, R2.reuse, 0x400, R165, 0xf8, !PT ;  /* 0x0000040002897812 */ /* 0x040fe200078ef8a5 */
[----:B------:R-:W-:Y:S01]  /*20f0*/  CS2R R66, SRZ ;  /* 0x0000000000427805 */ /* 0x000fe2000001ff00 */
[----:B------:R-:W-:Y:S01]  /*2100*/  LOP3.LUT R11, R2, R5, RZ, 0xfc, !PT ;  /* 0x00000005020b7212 */ /* 0x000fe200078efcff */
[----:B------:R-:W-:Y:S01]  /*2110*/  CS2R R72, SRZ ;  /* 0x0000000000487805 */ /* 0x000fe2000001ff00 */
[C-C-:B------:R-:W-:Y:S01]  /*2120*/  LOP3.LUT R4, R5.reuse, 0x10, R16.reuse, 0x1e, !PT ;  /* 0x0000001005047812 */ /* 0x140fe200078e1e10 */
        /* <DEDUP_REMOVED lines=13> */
[----:B------:R-:W-:Y:S01]  /*2200*/  LOP3.LUT R20, R5, 0x1a10, R16, 0x1e, !PT ;  /* 0x00001a1005147812 */ /* 0x000fe200078e1e10 */
[----:B------:R-:W-:Y:S01]  /*2210*/  CS2R R32, SRZ ;  /* 0x0000000000207805 */ /* 0x000fe2000001ff00 */
[----:B------:R-:W-:Y:S01]  /*2220*/  LEA.HI R0, R0, R17, RZ, 0x6 ;  /* 0x0000001100007211 */ /* 0x000fe200078f30ff */
[----:B------:R-:W-:Y:S01]  /*2230*/  CS2R R34, SRZ ;  /* 0x0000000000227805 */ /* 0x000fe2000001ff00 */
[C-C-:B------:R-:W-:Y:S01]  /*2240*/  LOP3.LUT R7, R16.reuse, 0x20, R5.reuse, 0xfe, !PT ;  /* 0x0000002010077812 */ /* 0x140fe200078efe05 */
[----:B------:R-:W-:Y:S01]  /*2250*/  CS2R R28, SRZ ;  /* 0x00000000001c7805 */ /* 0x000fe2000001ff00 */
[C-C-:B------:R-:W-:Y:S01]  /*2260*/  LOP3.LUT R9, R16.reuse, 0x220, R5.reuse, 0xfe, !PT ;  /* 0x0000022010097812 */ /* 0x140fe200078efe05 */
[----:B------:R-:W-:Y:S01]  /*2270*/  CS2R R30, SRZ ;  /* 0x00000000001e7805 */ /* 0x000fe2000001ff00 */
[C-C-:B------:R-:W-:Y:S01]  /*2280*/  LOP3.LUT R13, R16.reuse, 0x820, R5.reuse, 0xfe, !PT ;  /* 0x00000820100d7812 */ /* 0x140fe200078efe05 */
[----:B------:R-:W-:Y:S01]  /*2290*/  CS2R R26, SRZ ;  /* 0x00000000001a7805 */ /* 0x000fe2000001ff00 */
[----:B------:R-:W-:-:S02]  /*22a0*/  LOP3.LUT R15, R16, 0xa20, R5, 0xfe, !PT ;  /* 0x00000a20100f7812 */ /* 0x000fc400078efe05 */
[C-C-:B------:R-:W-:Y:S02]  /*22b0*/  LOP3.LUT R21, R16.reuse, 0x1220, R5.reuse, 0xfe, !PT ;  /* 0x0000122010157812 */ /* 0x140fe400078efe05 */
[C-C-:B------:R-:W-:Y:S02]  /*22c0*/  LOP3.LUT R23, R16.reuse, 0x1820, R5.reuse, 0xfe, !PT ;  /* 0x0000182010177812 */ /* 0x140fe400078efe05 */
[--C-:B------:R-:W-:Y:S02]  /*22d0*/  LOP3.LUT R137, R137, R16, R5.reuse, 0xfe, !PT ;  /* 0x0000001089897212 */ /* 0x100fe400078efe05 */
[----:B------:R-:W-:Y:S02]  /*22e0*/  LOP3.LUT R25, R16, 0x1a20, R5, 0xfe, !PT ;  /* 0x00001a2010197812 */ /* 0x000fe400078efe05 */
[C-C-:B------:R-:W-:Y:S02]  /*22f0*/  LOP3.LUT R132, R11.reuse, 0x30, R16.reuse, 0x1e, !PT ;  /* 0x000000300b847812 */ /* 0x140fe400078e1e10 */
[----:B------:R-:W-:-:S02]  /*2300*/  LOP3.LUT R131, R11, 0x230, R16, 0x1e, !PT ;  /* 0x000002300b837812 */ /* 0x000fc400078e1e10 */
[C-C-:B------:R-:W-:Y:S02]  /*2310*/  LOP3.LUT R126, R11.reuse, 0x830, R16.reuse, 0x1e, !PT ;  /* 0x000008300b7e7812 */ /* 0x140fe400078e1e10 */
[C-C-:B------:R-:W-:Y:S02]  /*2320*/  LOP3.LUT R125, R11.reuse, 0xa30, R16.reuse, 0x1e, !PT ;  /* 0x00000a300b7d7812 */ /* 0x140fe400078e1e10 */
[C-C-:B------:R-:W-:Y:S02]  /*2330*/  LOP3.LUT R120, R11.reuse, 0x1030, R16.reuse, 0x1e, !PT ;  /* 0x000010300b787812 */ /* 0x140fe400078e1e10 */
[C-C-:B------:R-:W-:Y:S02]  /*2340*/  LOP3.LUT R119, R11.reuse, 0x1230, R16.reuse, 0x1e, !PT ;  /* 0x000012300b777812 */ /* 0x140fe400078e1e10 */
[C-C-:B------:R-:W-:Y:S02]  /*2350*/  LOP3.LUT R114, R11.reuse, 0x1830, R16.reuse, 0x1e, !PT ;  /* 0x000018300b727812 */ /* 0x140fe400078e1e10 */
[----:B------:R-:W-:-:S02]  /*2360*/  LOP3.LUT R113, R11, 0x1a30, R16, 0x1e, !PT ;  /* 0x00001a300b717812 */ /* 0x000fc400078e1e10 */
[----:B------:R-:W-:Y:S02]  /*2370*/  LOP3.LUT R122, R19, R2, RZ, 0x3c, !PT ;  /* 0x00000002137a7212 */ /* 0x000fe400078e3cff */
[--C-:B------:R-:W-:Y:S02]  /*2380*/  LOP3.LUT R5, R4, 0x400, R165.reuse, 0xf8, !PT ;  /* 0x0000040004057812 */ /* 0x100fe400078ef8a5 */
[--C-:B------:R-:W-:Y:S02]  /*2390*/  LOP3.LUT R135, R6, 0x400, R165.reuse, 0xf8, !PT ;  /* 0x0000040006877812 */ /* 0x100fe400078ef8a5 */
[--C-:B------:R-:W-:Y:S02]  /*23a0*/  LOP3.LUT R11, R8, 0x400, R165.reuse, 0xf8, !PT ;  /* 0x00000400080b7812 */ /* 0x100fe400078ef8a5 */
[--C-:B------:R-:W-:Y:S02]  /*23b0*/  LOP3.LUT R129, R10, 0x400, R165.reuse, 0xf8, !PT ;  /* 0x000004000a817812 */ /* 0x100fe400078ef8a5 */
[----:B------:R-:W-:-:S02]  /*23c0*/  LOP3.LUT R17, R12, 0x400, R165, 0xf8, !PT ;  /* 0x000004000c117812 */ /* 0x000fc400078ef8a5 */
[--C-:B------:R-:W-:Y:S02]  /*23d0*/  LOP3.LUT R123, R14, 0x400, R165.reuse, 0xf8, !PT ;  /* 0x000004000e7b7812 */ /* 0x100fe400078ef8a5 */
[--C-:B------:R-:W-:Y:S02]  /*23e0*/  LOP3.LUT R19, R18, 0x400, R165.reuse, 0xf8, !PT ;  /* 0x0000040012137812 */ /* 0x100fe400078ef8a5 */
[----:B------:R-:W-:Y:S02]  /*23f0*/  LOP3.LUT R117, R20, 0x400, R165, 0xf8, !PT ;  /* 0x0000040014757812 */ /* 0x000fe400078ef8a5 */
[----:B------:R-:W-:Y:S02]  /*2400*/  SHF.R.U32.HI R164, RZ, 0x2, R22 ;  /* 0x00000002ffa47819 */ /* 0x000fe40000011616 */
[-C--:B------:R-:W-:Y:S02]  /*2410*/  LOP3.LUT R7, R7, R2.reuse, RZ, 0x3c, !PT ;  /* 0x0000000207077212 */ /* 0x080fe400078e3cff */
[----:B------:R-:W-:-:S02]  /*2420*/  LOP3.LUT R9, R9, R2, RZ, 0x3c, !PT ;  /* 0x0000000209097212 */ /* 0x000fc400078e3cff */
[-C--:B------:R-:W-:Y:S02]  /*2430*/  LOP3.LUT R13, R13, R2.reuse, RZ, 0x3c, !PT ;  /* 0x000000020d0d7212 */ /* 0x080fe400078e3cff */
[-C--:B------:R-:W-:Y:S02]  /*2440*/  LOP3.LUT R15, R15, R2.reuse, RZ, 0x3c, !PT ;  /* 0x000000020f0f7212 */ /* 0x080fe400078e3cff */
[-C--:B------:R-:W-:Y:S02]  /*2450*/  LOP3.LUT R21, R21, R2.reuse, RZ, 0x3c, !PT ;  /* 0x0000000215157212 */ /* 0x080fe400078e3cff */
[-C--:B------:R-:W-:Y:S02]  /*2460*/  LOP3.LUT R116, R23, R2.reuse, RZ, 0x3c, !PT ;  /* 0x0000000217747212 */ /* 0x080fe400078e3cff */
[-C--:B------:R-:W-:Y:S01]  /*2470*/  LOP3.LUT R115, R25, R2.reuse, RZ, 0x3c, !PT ;  /* 0x0000000219737212 */ /* 0x080fe200078e3cff */
[----:B------:R-:W-:Y:S01]  /*2480*/  CS2R R24, SRZ ;  /* 0x0000000000187805 */ /* 0x000fe2000001ff00 */
[----:B------:R-:W-:-:S02]  /*2490*/  LOP3.LUT R136, R5, R2, RZ, 0xfc, !PT ;  /* 0x0000000205887212 */ /* 0x000fc400078efcff */
[-C--:B------:R-:W-:Y:S02]  /*24a0*/  LOP3.LUT R135, R135, R2.reuse, RZ, 0xfc, !PT ;  /* 0x0000000287877212 */ /* 0x080fe400078efcff */
[-C--:B------:R-:W-:Y:S02]  /*24b0*/  LOP3.LUT R130, R11, R2.reuse, RZ, 0xfc, !PT ;  /* 0x000000020b827212 */ /* 0x080fe400078efcff */
[-C--:B------:R-:W-:Y:S02]  /*24c0*/  LOP3.LUT R129, R129, R2.reuse, RZ, 0xfc, !PT ;  /* 0x0000000281817212 */ /* 0x080fe400078efcff */
[-C--:B------:R-:W-:Y:S01]  /*24d0*/  LOP3.LUT R124, R17, R2.reuse, RZ, 0xfc, !PT ;  /* 0x00000002117c7212 */ /* 0x080fe200078efcff */
[----:B------:R-:W-:Y:S01]  /*24e0*/  CS2R R16, SRZ ;  /* 0x0000000000107805 */ /* 0x000fe2000001ff00 */
[-C--:B------:R-:W-:Y:S02]  /*24f0*/  LOP3.LUT R123, R123, R2.reuse, RZ, 0xfc, !PT ;  /* 0x000000027b7b7212 */ /* 0x080fe400078efcff */
[-C--:B------:R-:W-:Y:S01]  /*2500*/  LOP3.LUT R118, R19, R2.reuse, RZ, 0xfc, !PT ;  /* 0x0000000213767212 */ /* 0x080fe200078efcff */
[----:B------:R-:W-:Y:S01]  /*2510*/  CS2R R18, SRZ ;  /* 0x0000000000127805 */ /* 0x000fe2000001ff00 */
[----:B------:R-:W-:-:S02]  /*2520*/  LOP3.LUT R117, R117, R2, RZ, 0xfc, !PT ;  /* 0x0000000275757212 */ /* 0x000fc400078efcff */
[----:B------:R-:W-:Y:S01]  /*2530*/  LOP3.LUT R2, R22, 0x8, RZ, 0xc0, !PT ;  /* 0x0000000816027812 */ /* 0x000fe200078ec0ff */
[----:B------:R-:W-:Y:S01]  /*2540*/  CS2R R22, SRZ ;  /* 0x0000000000167805 */ /* 0x000fe2000001ff00 */
[----:B------:R-:W-:Y:S02]  /*2550*/  LOP3.LUT R164, R164, 0x8, RZ, 0xc0, !PT ;  /* 0x00000008a4a47812 */ /* 0x000fe400078ec0ff */
[----:B------:R-:W-:Y:S01]  /*2560*/  SHF.R.S32.HI R112, RZ, 0x6, R0 ;  /* 0x00000006ff707819 */ /* 0x000fe20000011400 */
[----:B------:R1:W-:Y:S01]  /*2570*/  STL [R1+0xc], R2 ;  /* 0x00000c0201007387 */ /* 0x0003e20000100800 */
[--C-:B------:R-:W-:Y:S02]  /*2580*/  LOP3.LUT R134, R7, 0x400, R165.reuse, 0xf8, !PT ;  /* 0x0000040007867812 */ /* 0x100fe400078ef8a5 */
[--C-:B------:R-:W-:Y:S02]  /*2590*/  LOP3.LUT R133, R9, 0x400, R165.reuse, 0xf8, !PT ;  /* 0x0000040009857812 */ /* 0x100fe400078ef8a5 */
[----:B------:R-:W-:-:S02]  /*25a0*/  LOP3.LUT R128, R13, 0x400, R165, 0xf8, !PT ;  /* 0x000004000d807812 */ /* 0x000fc400078ef8a5 */
[--C-:B------:R-:W-:Y:S02]  /*25b0*/  LOP3.LUT R127, R15, 0x400, R165.reuse, 0xf8, !PT ;  /* 0x000004000f7f7812 */ /* 0x100fe400078ef8a5 */
[--C-:B------:R-:W-:Y:S02]  /*25c0*/  LOP3.LUT R122, R122, 0x400, R165.reuse, 0xf8, !PT ;  /* 0x000004007a7a7812 */ /* 0x100fe400078ef8a5 */
[----:B-1----:R-:W-:Y:S02]  /*25d0*/  LOP3.LUT R2, R3, R164, RZ, 0xfc, !PT ;  /* 0x000000a403027212 */ /* 0x002fe400078efcff */
[--C-:B------:R-:W-:Y:S02]  /*25e0*/  LOP3.LUT R121, R21, 0x400, R165.reuse, 0xf8, !PT ;  /* 0x0000040015797812 */ /* 0x100fe400078ef8a5 */
[--C-:B------:R-:W-:Y:S02]  /*25f0*/  LOP3.LUT R116, R116, 0x400, R165.reuse, 0xf8, !PT ;  /* 0x0000040074747812 */ /* 0x100fe400078ef8a5 */
[----:B------:R-:W-:-:S02]  /*2600*/  LOP3.LUT R115, R115, 0x400, R165, 0xf8, !PT ;  /* 0x0000040073737812 */ /* 0x000fc400078ef8a5 */
[--C-:B------:R-:W-:Y:S02]  /*2610*/  LOP3.LUT R132, R132, 0x400, R165.reuse, 0xf8, !PT ;  /* 0x0000040084847812 */ /* 0x100fe400078ef8a5 */
[--C-:B------:R-:W-:Y:S02]  /*2620*/  LOP3.LUT R131, R131, 0x400, R165.reuse, 0xf8, !PT ;  /* 0x0000040083837812 */ /* 0x100fe400078ef8a5 */
[--C-:B------:R-:W-:Y:S02]  /*2630*/  LOP3.LUT R126, R126, 0x400, R165.reuse, 0xf8, !PT ;  /* 0x000004007e7e7812 */ /* 0x100fe400078ef8a5 */
[--C-:B------:R-:W-:Y:S02]  /*2640*/  LOP3.LUT R125, R125, 0x400, R165.reuse, 0xf8, !PT ;  /* 0x000004007d7d7812 */ /* 0x100fe400078ef8a5 */
[--C-:B------:R-:W-:Y:S02]  /*2650*/  LOP3.LUT R120, R120, 0x400, R165.reuse, 0xf8, !PT ;  /* 0x0000040078787812 */ /* 0x100fe400078ef8a5 */
[----:B------:R-:W-:-:S02]  /*2660*/  LOP3.LUT R119, R119, 0x400, R165, 0xf8, !PT ;  /* 0x0000040077777812 */ /* 0x000fc400078ef8a5 */
[--C-:B------:R-:W-:Y:S02]  /*2670*/  LOP3.LUT R114, R114, 0x400, R165.reuse, 0xf8, !PT ;  /* 0x0000040072727812 */ /* 0x100fe400078ef8a5 */
[----:B------:R-:W-:Y:S01]  /*2680*/  LOP3.LUT R113, R113, 0x400, R165, 0xf8, !PT ;  /* 0x0000040071717812 */ /* 0x000fe200078ef8a5 */
[----:B------:R-:W-:Y:S01]  /*2690*/  MOV R36, 0xffffffff ;  /* 0xffffffff00247802 */ /* 0x000fe20000000f00 */
[----:B------:R-:W-:Y:S02]  /*26a0*/  LOP3.LUT R165, R165, 0x400, RZ, 0xc0, !PT ;  /* 0x00000400a5a57812 */ /* 0x000fe400078ec0ff */
[----:B------:R-:W-:Y:S02]  /*26b0*/  IADD3 R0, PT, PT, R112, -0x2, RZ ;  /* 0xfffffffe70007810 */ /* 0x000fe40007ffe0ff */
[C---:B------:R-:W-:Y:S02]  /*26c0*/  LOP3.LUT R163, R2.reuse, 0x4b0, RZ, 0x3c, !PT ;  /* 0x000004b002a37812 */ /* 0x040fe400078e3cff */
[----:B------:R-:W-:-:S02]  /*26d0*/  LOP3.LUT R162, R2, 0x4f0, RZ, 0x3c, !PT ;  /* 0x000004f002a27812 */ /* 0x000fc400078e3cff */
[C---:B------:R-:W-:Y:S02]  /*26e0*/  LOP3.LUT R161, R2.reuse, 0x820, RZ, 0x3c, !PT ;  /* 0x0000082002a17812 */ /* 0x040fe400078e3cff */
[C---:B------:R-:W-:Y:S02]  /*26f0*/  LOP3.LUT R160, R2.reuse, 0x860, RZ, 0x3c, !PT ;  /* 0x0000086002a07812 */ /* 0x040fe400078e3cff */
[C---:B------:R-:W-:Y:S02]  /*2700*/  LOP3.LUT R159, R2.reuse, 0x8b0, RZ, 0x3c, !PT ;  /* 0x000008b0029f7812 */ /* 0x040fe400078e3cff */
[C---:B------:R-:W-:Y:S02]  /*2710*/  LOP3.LUT R158, R2.reuse, 0x8f0, RZ, 0x3c, !PT ;  /* 0x000008f0029e7812 */ /* 0x040fe400078e3cff */
        /* <DEDUP_REMOVED lines=19> */
[----:B------:R-:W-:-:S07]  /*2850*/  LOP3.LUT R138, R2, 0xce0, RZ, 0x3c, !PT ;  /* 0x00000ce0028a7812 */ /* 0x000fce00078e3cff */
.L_x_65:
[----:B------:R-:W-:Y:S05]  /*2860*/  YIELD ;  /* 0x0000000000007946 */ /* 0x000fea0003800000 */
[----:B------:R-:W-:Y:S05]  /*2870*/  WARPSYNC.ALL ;  /* 0x0000000000007948 */ /* 0x000fea0003800000 */
[----:B------:R-:W-:Y:S01]  /*2880*/  NOP ;  /* 0x0000000000007918 */ /* 0x000fe20000000000 */
[----:B------:R-:W-:Y:S01]  /*2890*/  IADD3 R36, PT, PT, R36, 0x1, RZ ;  /* 0x0000000124247810 */ /* 0x000fe20007ffe0ff */
[----:B------:R-:W-:Y:S04]  /*28a0*/  BAR.SYNC.DEFER_BLOCKING 0x0 ;  /* 0x0000000000007b1d */ /* 0x000fe80000010000 */
[----:B------:R-:W-:-:S02]  /*28b0*/  ISETP.GT.AND P0, PT, R36, 0x1, PT ;  /* 0x000000012400780c */ /* 0x000fc40003f04270 */
[----:B------:R-:W-:Y:S03]  /*28c0*/  BSSY.RECONVERGENT B0, `(.L_x_56) ;  /* 0x000000a000007945 */ /* 0x000fe60003800200 */
[----:B------:R-:W-:Y:S01]  /*28d0*/  SEL R0, RZ, 0x1, !P0 ;  /* 0x00000001ff007807 */ /* 0x000fe20004000000 */
[----:B------:R-:W-:-:S04]  /*28e0*/  SEL R36, R36, RZ, !P0 ;  /* 0x000000ff24247207 */ /* 0x000fc80004000000 */
[----:B------:R-:W-:Y:S01]  /*28f0*/  LOP3.LUT R23, R23, R0, RZ, 0x3c, !PT ;  /* 0x0000000017177212 */ /* 0x000fe200078e3cff */
[C---:B------:R-:W-:Y:S02]  /*2900*/  IMAD R4, R36.reuse, 0x8, R106 ;  /* 0x0000000824047824 */ /* 0x040fe400078e026a */
[----:B------:R-:W-:Y:S02]  /*2910*/  IMAD R86, R36, 0x1000, R107 ;  /* 0x0000100024567824 */ /* 0x000fe400078e026b */
[----:B------:R-:W-:-:S03]  /*2920*/  IMAD.U32 R3, R23, -0x80000000, RZ ;  /* 0x8000000017037824 */ /* 0x000fc600078e00ff */
[----:B------:R-:W-:Y:S01]  /*2930*/  IADD3 R0, PT, PT, R2, R86, RZ ;  /* 0x0000005602007210 */ /* 0x000fe20007ffe0ff */
[----:B------:R-:W1:Y:S02]  /*2940*/  SYNCS.PHASECHK.TRANS64.TRYWAIT P0, [R4+URZ], R3 ;  /* 0x00000003040075a7 */ /* 0x000e6400080011ff */
[----:B-1----:R-:W-:Y:S05]  /*2950*/  @!P0 BRA `(.L_x_57) ;  /* 0x0000002800048947 */ /* 0x002fea0003800000 */
.L_x_66:
[----:B------:R-:W-:Y:S05]  /*2960*/  BSYNC.RECONVERGENT B0 ;  /* 0x0000000000007941 */ /* 0x000fea0003800200 */
.L_x_56:
[----:B------:R-:W-:Y:S01]  /*2970*/  LDS.U8 R3, [R0] ;  /* 0x0000000000037984 */ /* 0x000fe20000000000 */
[C---:B------:R-:W-:Y:S01]  /*2980*/  LOP3.LUT R9, R2.reuse, 0x60, RZ, 0x3c, !PT ;  /* 0x0000006002097812 */ /* 0x040fe200078e3cff */
[----:B------:R-:W-:Y:S01]  /*2990*/  UIADD3 UR42, UPT, UPT, UR42, 0x1, URZ ;  /* 0x000000012a2a7890 */ /* 0x000fe2000fffe0ff */
[C---:B------:R-:W-:Y:S01]  /*29a0*/  LOP3.LUT R7, R2.reuse, 0x20, RZ, 0x3c, !PT ;  /* 0x0000002002077812 */ /* 0x040fe200078e3cff */
[----:B------:R-:W1:Y:S01]  /*29b0*/  LDS.U8 R4, [R0+0x40] ;  /* 0x0000400000047984 */ /* 0x000e620000000000 */
[C---:B------:R-:W-:Y:S01]  /*29c0*/  LOP3.LUT R15, R2.reuse, 0x420, RZ, 0x3c, !PT ;  /* 0x00000420020f7812 */ /* 0x040fe200078e3cff */
[----:B------:R-:W-:Y:S01]  /*29d0*/  UISETP.GE.AND UP0, UPT, UR42, 0x2, UPT ;  /* 0x000000022a00788c */ /* 0x000fe2000bf06270 */
[----:B------:R-:W-:Y:S01]  /*29e0*/  LOP3.LUT R21, R2, 0x460, RZ, 0x3c, !PT ;  /* 0x0000046002157812 */ /* 0x000fe200078e3cff */
[----:B------:R-:W-:Y:S01]  /*29f0*/  LDS.U8 R5, [R0+0x400] ;  /* 0x0004000000057984 */ /* 0x000fe20000000000 */
[-C--:B------:R-:W-:Y:S02]  /*2a00*/  IADD3 R8, PT, PT, R9, R86.reuse, RZ ;  /* 0x0000005609087210 */ /* 0x080fe40007ffe0ff */
[----:B------:R-:W-:Y:S01]  /*2a10*/  LEA R91, R36, UR48, 0xd ;  /* 0x00000030245b7c11 */ /* 0x000fe2000f8e68ff */
[----:B------:R-:W-:Y:S01]  /*2a20*/  USEL UR42, UR42, URZ, !UP0 ;  /* 0x000000ff2a2a7287 */ /* 0x000fe2000c000000 */
[----:B------:R-:W2:Y:S01]  /*2a30*/  LDS.U8 R6, [R0+0x440] ;  /* 0x0004400000067984 */ /* 0x000ea20000000000 */
[----:B------:R-:W-:-:S02]  /*2a40*/  IADD3 R7, PT, PT, R7, R86, RZ ;  /* 0x0000005607077210 */ /* 0x000fc40007ffe0ff */
[-C--:B------:R-:W-:Y:S02]  /*2a50*/  IADD3 R9, PT, PT, R15, R86.reuse, RZ ;  /* 0x000000560f097210 */ /* 0x080fe40007ffe0ff */
[----:B------:R-:W-:Y:S02]  /*2a60*/  IADD3 R10, PT, PT, R21, R86, RZ ;  /* 0x00000056150a7210 */ /* 0x000fe40007ffe0ff */
[-C--:B------:R-:W-:Y:S02]  /*2a70*/  IADD3 R103, PT, PT, R136, R91.reuse, RZ ;  /* 0x0000005b88677210 */ /* 0x080fe40007ffe0ff */
[-C--:B------:R-:W-:Y:S02]  /*2a80*/  IADD3 R102, PT, PT, R135, R91.reuse, RZ ;  /* 0x0000005b87667210 */ /* 0x080fe40007ffe0ff */
[-C--:B------:R-:W-:Y:S01]  /*2a90*/  IADD3 R89, PT, PT, R137, R91.reuse, RZ ;  /* 0x0000005b89597210 */ /* 0x080fe20007ffe0ff */
[----:B------:R-:W-:Y:S01]  /*2aa0*/  LDS.U8 R7, [R7] ;  /* 0x0000000007077984 */ /* 0x000fe20000000000 */
[----:B------:R-:W-:-:S02]  /*2ab0*/  IADD3 R96, PT, PT, R130, R91, RZ ;  /* 0x0000005b82607210 */ /* 0x000fc40007ffe0ff */
[-C--:B------:R-:W-:Y:S02]  /*2ac0*/  IADD3 R97, PT, PT, R129, R91.reuse, RZ ;  /* 0x0000005b81617210 */ /* 0x080fe40007ffe0ff */
[----:B------:R-:W-:Y:S01]  /*2ad0*/  IADD3 R90, PT, PT, R118, R91, RZ ;  /* 0x0000005b765a7210 */ /* 0x000fe20007ffe0ff */
[----:B------:R-:W3:Y:S04]  /*2ae0*/  LDS.U8 R8, [R8] ;  /* 0x0000000008087984 */ /* 0x000ee80000000000 */
[----:B------:R-:W-:Y:S04]  /*2af0*/  LDS.U8 R9, [R9] ;  /* 0x0000000009097984 */ /* 0x000fe80000000000 */
[----:B------:R-:W4:Y:S04]  /*2b00*/  LDS.U8 R10, [R10] ;  /* 0x000000000a0a7984 */ /* 0x000f280000000000 */
[----:B------:R-:W5:Y:S04]  /*2b10*/  LDS R104, [R89] ;  /* 0x0000000059687984 */ /* 0x000f680000000800 */
[----:B------:R-:W5:Y:S04]  /*2b20*/  LDS R103, [R103] ;  /* 0x0000000067677984 */ /* 0x000f680000000800 */
[----:B------:R-:W5:Y:S01]  /*2b30*/  LDS R102, [R102] ;  /* 0x0000000066667984 */ /* 0x000f620000000800 */
[----:B-1----:R-:W-:Y:S01]  /*2b40*/  IMAD R100, R4, 0x100, R3 ;  /* 0x0000010004647824 */ /* 0x002fe200078e0203 */
[----:B------:R-:W-:-:S02]  /*2b50*/  IADD3 R3, PT, PT, R153, R86, RZ ;  /* 0x0000005699037210 */ /* 0x000fc40007ffe0ff */
[----:B------:R-:W-:Y:S01]  /*2b60*/  IADD3 R4, PT, PT, R152, R86, RZ ;  /* 0x0000005698047210 */ /* 0x000fe20007ffe0ff */
[----:B------:R-:W1:Y:S01]  /*2b70*/  LDS R99, [R89+0x200] ;  /* 0x0002000059637984 */ /* 0x000e620000000800 */
[----:B------:R-:W-:-:S03]  /*2b80*/  F2FP.F16.E5M2.UNPACK_B R100, R100 ;  /* 0x00000064ff64723e */ /* 0x000fc600020004ff */
[----:B------:R-:W-:Y:S01]  /*2b90*/  LDS.U8 R14, [R0+0x10] ;  /* 0x00001000000e7984 */ /* 0x000fe20000000000 */
[----:B--2---:R-:W-:Y:S01]  /*2ba0*/  IMAD R101, R6, 0x100, R5 ;  /* 0x0000010006657824 */ /* 0x004fe200078e0205 */
[-C--:B------:R-:W-:Y:S02]  /*2bb0*/  IADD3 R5, PT, PT, R149, R86.reuse, RZ ;  /* 0x0000005695057210 */ /* 0x080fe40007ffe0ff */
[----:B------:R-:W-:Y:S01]  /*2bc0*/  IADD3 R6, PT, PT, R148, R86, RZ ;  /* 0x0000005694067210 */ /* 0x000fe20007ffe0ff */
[----:B------:R-:W2:Y:S01]  /*2bd0*/  LDS.U8 R11, [R0+0x50] ;  /* 0x00005000000b7984 */ /* 0x000ea20000000000 */
[----:B------:R-:W-:-:S03]  /*2be0*/  F2FP.F16.E5M2.UNPACK_B R101, R101 ;  /* 0x00000065ff65723e */ /* 0x000fc600020004ff */
[----:B------:R-:W-:Y:S04]  /*2bf0*/  LDS.U8 R3, [R3] ;  /* 0x0000000003037984 */ /* 0x000fe80000000000 */
[----:B------:R-:W2:Y:S01]  /*2c00*/  LDS.U8 R4, [R4] ;  /* 0x0000000004047984 */ /* 0x000ea20000000000 */
[----:B---3--:R-:W-:-:S03]  /*2c10*/  IMAD R7, R8, 0x100, R7 ;  /* 0x0000010008077824 */ /* 0x008fc600078e0207 */
[----:B------:R-:W-:Y:S02]  /*2c20*/  LDS.U8 R5, [R5] ;  /* 0x0000000005057984 */ /* 0x000fe40000000000 */
[----:B------:R-:W-:Y:S02]  /*2c30*/  F2FP.F16.E5M2.UNPACK_B R38, R7 ;  /* 0x00000007ff26723e */ /* 0x000fe400020004ff */
[----:B------:R-:W3:Y:S01]  /*2c40*/  LDS.U8 R6, [R6] ;  /* 0x0000000006067984 */ /* 0x000ee20000000000 */
[----:B----4-:R-:W-:Y:S01]  /*2c50*/  IMAD R9, R10, 0x100, R9 ;  /* 0x000001000a097824 */ /* 0x010fe200078e0209 */
[----:B-----5:R-:W-:Y:S02]  /*2c60*/  F2FP.F16.E5M2.UNPACK_B R108, R104 ;  /* 0x00000068ff6c723e */ /* 0x020fe400020004ff */
[----:B------:R-:W-:Y:S02]  /*2c70*/  LDS R98, [R89+0x800] ;  /* 0x0008000059627984 */ /* 0x000fe40000000800 */
[----:B------:R-:W-:-:S02]  /*2c80*/  F2FP.F16.E5M2.UNPACK_B R39, R9 ;  /* 0x00000009ff27723e */ /* 0x000fc400020004ff */
[----:B------:R-:W-:Y:S01]  /*2c90*/  F2FP.F16.E5M2.UNPACK_B R110, R103 ;  /* 0x00000067ff6e723e */ /* 0x000fe200020004ff */
[----:B------:R-:W-:Y:S01]  /*2ca0*/  LDS R96, [R96] ;  /* 0x0000000060607984 */ /* 0x000fe20000000800 */
[----:B------:R-:W-:-:S03]  /*2cb0*/  F2FP.F16.E5M2.UNPACK_B R111, R102 ;  /* 0x00000066ff6f723e */ /* 0x000fc600020004ff */
[----:B------:R-:W-:Y:S01]  /*2cc0*/  LDS R97, [R97] ;  /* 0x0000000061617984 */ /* 0x000fe20000000800 */
[----:B-1----:R-:W-:-:S03]  /*2cd0*/  F2FP.F16.E5M2.UNPACK_B R109, R99 ;  /* 0x00000063ff6d723e */ /* 0x002fc600020004ff */
[----:B------:R-:W-:Y:S04]  /*2ce0*/  LDS.U8 R13, [R0+0x410] ;  /* 0x00041000000d7984 */ /* 0x000fe80000000000 */
[----:B------:R-:W1:Y:S01]  /*2cf0*/  LDS.U8 R12, [R0+0x450] ;  /* 0x00045000000c7984 */ /* 0x000e620000000000 */
[----:B------:R-:W-:Y:S01]  /*2d00*/  HMMA.16816.F32 R48, R108, R100, R48 ;  /* 0x000000646c30723c */ /* 0x000fe20000001830 */
[----:B--2---:R-:W-:Y:S02]  /*2d10*/  IMAD R11, R11, 0x100, R14 ;  /* 0x000001000b0b7824 */ /* 0x004fe400078e020e */
[----:B------:R-:W-:Y:S03]  /*2d20*/  LDS R87, [R89+0x1000] ;  /* 0x0010000059577984 */ /* 0x000fe60000000800 */
[----:B------:R-:W-:Y:S01]  /*2d30*/  F2FP.F16.E5M2.UNPACK_B R84, R11 ;  /* 0x0000000bff54723e */ /* 0x000fe200020004ff */
[----:B------:R-:W-:Y:S01]  /*2d40*/  LDS R88, [R89+0x1800] ;  /* 0x0018000059587984 */ /* 0x000fe20000000800 */
[----:B------:R-:W-:-:S03]  /*2d50*/  IMAD R3, R4, 0x100, R3 ;  /* 0x0000010004037824 */ /* 0x000fc600078e0203 */
[----:B------:R-:W-:Y:S02]  /*2d60*/  LDS R90, [R90] ;  /* 0x000000005a5a7984 */ /* 0x000fe40000000800 */
[----:B------:R-:W-:Y:S02]  /*2d70*/  F2FP.F16.E5M2.UNPACK_B R20, R3 ;  /* 0x00000003ff14723e */ /* 0x000fe400020004ff */
[----:B------:R-:W-:Y:S01]  /*2d80*/  LDS.U8 R105, [R0+0x480] ;  /* 0x0004800000697984 */ /* 0x000fe20000000000 */
[----:B------:R-:W-:Y:S01]  /*2d90*/  HMMA.16816.F32 R8, R108, R38, R92 ;  /* 0x000000266c08723c */ /* 0x000fe2000000185c */
[-C--:B------:R-:W-:Y:S01]  /*2da0*/  IADD3 R3, PT, PT, R117, R91.reuse, RZ ;  /* 0x0000005b75037210 */ /* 0x080fe20007ffe0ff */
[----:B---3--:R-:W-:Y:S01]  /*2db0*/  IMAD R5, R6, 0x100, R5 ;  /* 0x0000010006057824 */ /* 0x008fe200078e0205 */
[----:B------:R-:W2:Y:S04]  /*2dc0*/  LDS R95, [R89+0xa00] ;  /* 0x000a0000595f7984 */ /* 0x000ea80000000800 */
[----:B------:R-:W3:Y:S01]  /*2dd0*/  LDS R92, [R89+0x1200] ;  /* 0x00120000595c7984 */ /* 0x000ee20000000800 */
[----:B------:R-:W-:-:S02]  /*2de0*/  IADD3 R93, PT, PT, R124, R91, RZ ;  /* 0x0000005b7c5d7210 */ /* 0x000fc40007ffe0ff */
[----:B------:R-:W-:Y:S02]  /*2df0*/  IADD3 R94, PT, PT, R123, R91, RZ ;  /* 0x0000005b7b5e7210 */ /* 0x000fe40007ffe0ff */
[----:B------:R-:W-:Y:S01]  /*2e00*/  F2FP.F16.E5M2.UNPACK_B R21, R5 ;  /* 0x00000005ff15723e */ /* 0x000fe200020004ff */
[----:B------:R-:W-:Y:S04]  /*2e10*/  LDS R89, [R89+0x1a00] ;  /* 0x001a000059597984 */ /* 0x000fe80000000800 */
[----:B------:R-:W4:Y:S02]  /*2e20*/  LDS R93, [R93] ;  /* 0x000000005d5d7984 */ /* 0x000f240000000800 */
[----:B------:R-:W-:Y:S02]  /*2e30*/  HMMA.16816.F32 R4, R108, R20, R80 ;  /* 0x000000146c04723c */ /* 0x000fe40000001850 */
[----:B------:R-:W5:Y:S01]  /*2e40*/  LDS R94, [R94] ;  /* 0x000000005e5e7984 */ /* 0x000f620000000800 */
[----:B-1----:R-:W-:-:S03]  /*2e50*/  IMAD R12, R12, 0x100, R13 ;  /* 0x000001000c0c7824 */ /* 0x002fc600078e020d */
[----:B------:R-:W1:Y:S02]  /*2e60*/  LDS R3, [R3] ;  /* 0x0000000003037984 */ /* 0x000e640000000800 */
[----:B------:R-:W-:Y:S02]  /*2e70*/  F2FP.F16.E5M2.UNPACK_B R80, R98 ;  /* 0x00000062ff50723e */ /* 0x000fe400020004ff */
[----:B------:R-:W-:Y:S02]  /*2e80*/  F2FP.F16.E5M2.UNPACK_B R82, R96 ;  /* 0x00000060ff52723e */ /* 0x000fe400020004ff */
[----:B------:R-:W-:Y:S02]  /*2e90*/  F2FP.F16.E5M2.UNPACK_B R83, R97 ;  /* 0x00000061ff53723e */ /* 0x000fe400020004ff */
[----:B------:R-:W-:-:S07]  /*2ea0*/  F2FP.F16.E5M2.UNPACK_B R85, R12 ;  /* 0x0000000cff55723e */ /* 0x000fce00020004ff */
[----:B------:R-:W-:Y:S01]  /*2eb0*/  HMMA.16816.F32 R40, R108, R84, R40 ;  /* 0x000000546c28723c */ /* 0x000fe20000001828 */
[----:B------:R-:W-:Y:S01]  /*2ec0*/  LDS.U8 R108, [R0+0x4c0] ;  /* 0x0004c000006c7984 */ /* 0x000fe20000000000 */
[----:B--2---:R-:W-:-:S14]  /*2ed0*/  F2FP.F16.E5M2.UNPACK_B R81, R95 ;  /* 0x0000005fff51723e */ /* 0x004fdc00020004ff */
[----:B------:R-:W-:Y:S08]  /*2ee0*/  HMMA.16816.F32 R12, R80, R100, R76 ;  /* 0x00000064500c723c */ /* 0x000ff0000000184c */
[----:B------:R-:W-:Y:S02]  /*2ef0*/  F2FP.F16.E5M2.UNPACK_B R76, R87 ;  /* 0x00000057ff4c723e */ /* 0x000fe400020004ff */
[----:B---3--:R-:W-:-:S02]  /*2f00*/  F2FP.F16.E5M2.UNPACK_B R77, R92 ;  /* 0x0000005cff4d723e */ /* 0x008fc400020004ff */
[----:B----4-:R-:W-:Y:S02]  /*2f10*/  F2FP.F16.E5M2.UNPACK_B R78, R93 ;  /* 0x0000005dff4e723e */ /* 0x010fe400020004ff */
[----:B-----5:R-:W-:Y:S02]  /*2f20*/  F2FP.F16.E5M2.UNPACK_B R79, R94 ;  /* 0x0000005eff4f723e */ /* 0x020fe400020004ff */
[----:B------:R-:W-:-:S15]  /*2f30*/  HMMA.16816.F32 R44, R80, R84, R44 ;  /* 0x00000054502c723c */ /* 0x000fde000000182c */
[----:B------:R-:W-:Y:S01]  /*2f40*/  NOP ;  /* 0x0000000000007918 */ /* 0x000fe20000000000 */
[----:B------:R-:W-:-:S15]  /*2f50*/  HMMA.16816.F32 R72, R76, R100, R72 ;  /* 0x000000644c48723c */ /* 0x000fde0000001848 */
[----:B------:R-:W-:Y:S01]  /*2f60*/  NOP ;  /* 0x0000000000007918 */ /* 0x000fe20000000000 */
[----:B------:R-:W-:-:S15]  /*2f70*/  HMMA.16816.F32 R68, R76, R84, R68 ;  /* 0x000000544c44723c */ /* 0x000fde0000001844 */
[----:B------:R-:W-:Y:S01]  /*2f80*/  NOP ;  /* 0x0000000000007918 */ /* 0x000fe20000000000 */
[----:B------:R-:W-:-:S15]  /*2f90*/  HMMA.16816.F32 R60, R76, R38, R60 ;  /* 0x000000264c3c723c */ /* 0x000fde000000183c */
[----:B------:R-:W-:Y:S01]  /*2fa0*/  NOP ;  /* 0x0000000000007918 */ /* 0x000fe20000000000 */
[----:B------:R-:W-:Y:S08]  /*2fb0*/  HMMA.16816.F32 R56, R76, R20, R56 ;  /* 0x000000144c38723c */ /* 0x000ff00000001838 */
[----:B------:R-:W-:Y:S02]  /*2fc0*/  F2FP.F16.E5M2.UNPACK_B R76, R88 ;  /* 0x00000058ff4c723e */ /* 0x000fe400020004ff */
[----:B------:R-:W-:-:S02]  /*2fd0*/  F2FP.F16.E5M2.UNPACK_B R77, R89 ;  /* 0x00000059ff4d723e */ /* 0x000fc400020004ff */
[----:B------:R-:W-:Y:S02]  /*2fe0*/  F2FP.F16.E5M2.UNPACK_B R78, R90 ;  /* 0x0000005aff4e723e */ /* 0x000fe400020004ff */
[----:B-1----:R-:W-:Y:S02]  /*2ff0*/  F2FP.F16.E5M2.UNPACK_B R79, R3 ;  /* 0x00000003ff4f723e */ /* 0x002fe400020004ff */
[----:B------:R-:W-:-:S15]  /*3000*/  HMMA.16816.F32 R52, R80, R38, R52 ;  /* 0x000000265034723c */ /* 0x000fde0000001834 */
[----:B------:R-:W-:Y:S01]  /*3010*/  NOP ;  /* 0x0000000000007918 */ /* 0x000fe20000000000 */
[----:B------:R-:W-:Y:S01]  /*3020*/  HMMA.16816.F32 R64, R80, R20, R64 ;  /* 0x000000145040723c */ /* 0x000fe20000001840 */
[----:B------:R-:W-:Y:S04]  /*3030*/  LDS.U8 R80, [R0+0x90] ;  /* 0x0000900000507984 */ /* 0x000fe80000000000 */
[----:B------:R-:W1:Y:S04]  /*3040*/  LDS.U8 R81, [R0+0xd0] ;  /* 0x0000d00000517984 */ /* 0x000e680000000000 */
[----:B------:R-:W-:Y:S04]  /*3050*/  LDS.U8 R82, [R0+0x490] ;  /* 0x0004900000527984 */ /* 0x000fe80000000000 */
[----:B------:R-:W2:Y:S03]  /*3060*/  LDS.U8 R83, [R0+0x4d0] ;  /* 0x0004d00000537984 */ /* 0x000ea60000000000 */
[----:B------:R-:W-:Y:S01]  /*3070*/  HMMA.16816.F32 R28, R76, R84, R28 ;  /* 0x000000544c1c723c */ /* 0x000fe2000000181c */
[----:B------:R-:W-:Y:S04]  /*3080*/  LDS.U8 R84, [R0+0x80] ;  /* 0x0000800000547984 */ /* 0x000fe80000000000 */
[----:B------:R-:W3:Y:S11]  /*3090*/  LDS.U8 R85, [R0+0xc0] ;  /* 0x0000c00000557984 */ /* 0x000ef60000000000 */
[----:B------:R-:W-:Y:S08]  /*30a0*/  HMMA.16816.F32 R16, R76, R20, R16 ;  /* 0x000000144c10723c */ /* 0x000ff00000001810 */
[----:B------:R-:W-:-:S02]  /*30b0*/  LOP3.LUT R21, R2, 0xb0, RZ, 0x3c, !PT ;  /* 0x000000b002157812 */ /* 0x000fc400078e3cff */
[----:B------:R-:W-:Y:S01]  /*30c0*/  IADD3 R20, PT, PT, R151, R86, RZ ;  /* 0x0000005697147210 */ /* 0x000fe20007ffe0ff */
[----:B-1----:R-:W-:Y:S02]  /*30d0*/  IMAD R109, R81, 0x100, R80 ;  /* 0x00000100516d7824 */ /* 0x002fe400078e0250 */
[----:B------:R-:W-:-:S03]  /*30e0*/  IMAD R81, R108, 0x100, R105 ;  /* 0x000001006c517824 */ /* 0x000fc600078e0269 */
[----:B------:R-:W-:Y:S01]  /*30f0*/  HMMA.16816.F32 R24, R76, R38, R24 ;  /* 0x000000264c18723c */ /* 0x000fe20000001818 */
[----:B------:R-:W-:Y:S01]  /*3100*/  LDS.U8 R20, [R20] ;  /* 0x0000000014147984 */ /* 0x000fe20000000000 */
[----:B------:R-:W-:Y:S01]  /*3110*/  F2FP.F16.E5M2.UNPACK_B R81, R81 ;  /* 0x00000051ff51723e */ /* 0x000fe200020004ff */
[----:B--2---:R-:W-:Y:S01]  /*3120*/  IMAD R83, R83, 0x100, R82 ;  /* 0x0000010053537824 */ /* 0x004fe200078e0252 */
[----:B------:R-:W-:-:S04]  /*3130*/  F2FP.F16.E5M2.UNPACK_B R82, R109 ;  /* 0x0000006dff52723e */ /* 0x000fc800020004ff */
[----:B------:R-:W-:Y:S02]  /*3140*/  LOP3.LUT R39, R2, 0xf0, RZ, 0x3c, !PT ;  /* 0x000000f002277812 */ /* 0x000fe400078e3cff */
[-C--:B------:R-:W-:Y:S02]  /*3150*/  IADD3 R38, PT, PT, R21, R86.reuse, RZ ;  /* 0x0000005615267210 */ /* 0x080fe40007ffe0ff */
[-C--:B------:R-:W-:Y:S02]  /*3160*/  IADD3 R21, PT, PT, R150, R86.reuse, RZ ;  /* 0x0000005696157210 */ /* 0x080fe40007ffe0ff */
[----:B------:R-:W-:Y:S01]  /*3170*/  F2FP.F16.E5M2.UNPACK_B R83, R83 ;  /* 0x00000053ff53723e */ /* 0x000fe200020004ff */
[----:B---3--:R-:W-:Y:S01]  /*3180*/  IMAD R80, R85, 0x100, R84 ;  /* 0x0000010055507824 */ /* 0x008fe200078e0254 */
[-C--:B------:R-:W-:Y:S02]  /*3190*/  IADD3 R39, PT, PT, R39, R86.reuse, RZ ;  /* 0x0000005627277210 */ /* 0x080fe40007ffe0ff */
[-C--:B------:R-:W-:Y:S01]  /*31a0*/  IADD3 R84, PT, PT, R147, R86.reuse, RZ ;  /* 0x0000005693547210 */ /* 0x080fe20007ffe0ff */
[----:B------:R-:W-:Y:S01]  /*31b0*/  HMMA.16816.F32 R32, R76, R100, R32 ;  /* 0x000000644c20723c */ /* 0x000fe20000001820 */
[----:B------:R-:W-:Y:S01]  /*31c0*/  IADD3 R85, PT, PT, R146, R86, RZ ;  /* 0x0000005692557210 */ /* 0x000fe20007ffe0ff */
[----:B------:R-:W-:Y:S01]  /*31d0*/  LDS.U8 R38, [R38] ;  /* 0x0000000026267984 */ /* 0x000fe20000000000 */
[----:B------:R-:W-:-:S03]  /*31e0*/  F2FP.F16.E5M2.UNPACK_B R80, R80 ;  /* 0x00000050ff50723e */ /* 0x000fc600020004ff */
[----:B------:R-:W1:Y:S02]  /*31f0*/  LDS.U8 R39, [R39] ;  /* 0x0000000027277984 */ /* 0x000e640000000000 */
[-C--:B------:R-:W-:Y:S02]  /*3200*/  IADD3 R100, PT, PT, R163, R86.reuse, RZ ;  /* 0x00000056a3647210 */ /* 0x080fe40007ffe0ff */
[----:B------:R-:W-:Y:S01]  /*3210*/  IADD3 R101, PT, PT, R162, R86, RZ ;  /* 0x00000056a2657210 */ /* 0x000fe20007ffe0ff */
[----:B------:R-:W2:Y:S01]  /*3220*/  LDS.U8 R21, [R21] ;  /* 0x0000000015157984 */ /* 0x000ea20000000000 */
[----:B------:R-:W-:Y:S02]  /*3230*/  F2FP.F16.E5M2.UNPACK_B R76, R104.H1 ;  /* 0x00000068ff4c723e */ /* 0x000fe400030004ff */
[----:B------:R-:W-:Y:S01]  /*3240*/  F2FP.F16.E5M2.UNPACK_B R78, R103.H1 ;  /* 0x00000067ff4e723e */ /* 0x000fe200030004ff */
[----:B------:R-:W-:Y:S01]  /*3250*/  LDS.U8 R100, [R100] ;  /* 0x0000000064647984 */ /* 0x000fe20000000000 */
[----:B------:R-:W-:-:S02]  /*3260*/  F2FP.F16.E5M2.UNPACK_B R79, R102.H1 ;  /* 0x00000066ff4f723e */ /* 0x000fc400030004ff */
[----:B------:R-:W-:Y:S01]  /*3270*/  F2FP.F16.E5M2.UNPACK_B R77, R99.H1 ;  /* 0x00000063ff4d723e */ /* 0x000fe200030004ff */
[----:B------:R-:W3:Y:S01]  /*3280*/  LDS.U8 R101, [R101] ;  /* 0x0000000065657984 */ /* 0x000ee20000000000 */
[-C--:B------:R-:W-:Y:S02]  /*3290*/  IADD3 R99, PT, PT, R145, R86.reuse, RZ ;  /* 0x0000005691637210 */ /* 0x080fe40007ffe0ff */
[----:B------:R-:W-:Y:S01]  /*32a0*/  IADD3 R102, PT, PT, R140, R86, RZ ;  /* 0x000000568c667210 */ /* 0x000fe20007ffe0ff */
[----:B------:R-:W-:Y:S02]  /*32b0*/  LDS.U8 R84, [R84] ;  /* 0x0000000054547984 */ /* 0x000fe40000000000 */
[----:B------:R-:W-:Y:S02]  /*32c0*/  HMMA.16816.F32 R48, R76, R82, R48 ;  /* 0x000000524c30723c */ /* 0x000fe40000001830 */
[----:B------:R-:W4:Y:S04]  /*32d0*/  LDS.U8 R85, [R85] ;  /* 0x0000000055557984 */ /* 0x000f280000000000 */
[----:B------:R-:W-:Y:S04]  /*32e0*/  LDS.U8 R99, [R99] ;  /* 0x0000000063637984 */ /* 0x000fe80000000000 */
[----:B------:R-:W-:Y:S06]  /*32f0*/  LDS.U8 R102, [R102] ;  /* 0x0000000066667984 */ /* 0x000fec0000000000 */
[----:B------:R-:W-:Y:S01]  /*3300*/  HMMA.16816.F32 R40, R76, R80, R40 ;  /* 0x000000504c28723c */ /* 0x000fe20000001828 */
[----:B-1----:R-:W-:-:S02]  /*3310*/  IMAD R38, R39, 0x100, R38 ;  /* 0x0000010027267824 */ /* 0x002fc400078e0226 */
[----:B--2---:R-:W-:-:S03]  /*3320*/  IMAD R20, R21, 0x100, R20 ;  /* 0x0000010015147824 */ /* 0x004fc600078e0214 */
[----:B------:R-:W-:Y:S02]  /*3330*/  F2FP.F16.E5M2.UNPACK_B R38, R38 ;  /* 0x00000026ff26723e */ /* 0x000fe400020004ff */
[----:B------:R-:W-:Y:S01]  /*3340*/  F2FP.F16.E5M2.UNPACK_B R20, R20 ;  /* 0x00000014ff14723e */ /* 0x000fe200020004ff */
[----:B---3--:R-:W-:Y:S01]  /*3350*/  IMAD R39, R101, 0x100, R100 ;  /* 0x0000010065277824 */ /* 0x008fe200078e0264 */
[-C--:B------:R-:W-:Y:S02]  /*3360*/  IADD3 R100, PT, PT, R144, R86.reuse, RZ ;  /* 0x0000005690647210 */ /* 0x080fe40007ffe0ff */
[-C--:B------:R-:W-:Y:S02]  /*3370*/  IADD3 R101, PT, PT, R141, R86.reuse, RZ ;  /* 0x000000568d657210 */ /* 0x080fe40007ffe0ff */
[----:B------:R-:W-:Y:S02]  /*3380*/  F2FP.F16.E5M2.UNPACK_B R39, R39 ;  /* 0x00000027ff27723e */ /* 0x000fe400020004ff */
[----:B------:R-:W-:Y:S01]  /*3390*/  LDS.U8 R100, [R100] ;  /* 0x0000000064647984 */ /* 0x000fe20000000000 */
[----:B----4-:R-:W-:Y:S01]  /*33a0*/  IMAD R21, R85, 0x100, R84 ;  /* 0x0000010055157824 */ /* 0x010fe200078e0254 */
[----:B------:R-:W-:-:S02]  /*33b0*/  IADD3 R84, PT, PT, R160, R86, RZ ;  /* 0x00000056a0547210 */ /* 0x000fc40007ffe0ff */
[----:B------:R-:W-:Y:S01]  /*33c0*/  IADD3 R85, PT, PT, R157, R86, RZ ;  /* 0x000000569d557210 */ /* 0x000fe20007ffe0ff */
[----:B------:R-:W-:Y:S01]  /*33d0*/  LDS.U8 R101, [R101] ;  /* 0x0000000065657984 */ /* 0x000fe20000000000 */
[----:B------:R-:W-:Y:S01]  /*33e0*/  HMMA.16816.F32 R8, R76, R38, R8 ;  /* 0x000000264c08723c */ /* 0x000fe20000001808 */
[----:B------:R-:W-:Y:S02]  /*33f0*/  F2FP.F16.E5M2.UNPACK_B R21, R21 ;  /* 0x00000015ff15723e */ /* 0x000fe400020004ff */
[----:B------:R-:W-:Y:S04]  /*3400*/  LDS.U8 R84, [R84] ;  /* 0x0000000054547984 */ /* 0x000fe80000000000 */
[----:B------:R-:W-:Y:S09]  /*3410*/  LDS.U8 R85, [R85] ;  /* 0x0000000055557984 */ /* 0x000ff20000000000 */
[----:B------:R-:W-:Y:S08]  /*3420*/  HMMA.16816.F32 R4, R76, R20, R4 ;  /* 0x000000144c04723c */ /* 0x000ff00000001804 */
[----:B------:R-:W-:-:S02]  /*3430*/  F2FP.F16.E5M2.UNPACK_B R76, R98.H1 ;  /* 0x00000062ff4c723e */ /* 0x000fc400030004ff */
[----:B------:R-:W-:Y:S02]  /*3440*/  F2FP.F16.E5M2.UNPACK_B R77, R95.H1 ;  /* 0x0000005fff4d723e */ /* 0x000fe400030004ff */
[----:B------:R-:W-:Y:S02]  /*3450*/  F2FP.F16.E5M2.UNPACK_B R78, R96.H1 ;  /* 0x00000060ff4e723e */ /* 0x000fe400030004ff */
[----:B------:R-:W-:Y:S02]  /*3460*/  F2FP.F16.E5M2.UNPACK_B R79, R97.H1 ;  /* 0x00000061ff4f723e */ /* 0x000fe400030004ff */
[-C--:B------:R-:W-:Y:S02]  /*3470*/  IADD3 R97, PT, PT, R128, R91.reuse, RZ ;  /* 0x0000005b80617210 */ /* 0x080fe40007ffe0ff */
[-C--:B------:R-:W-:Y:S02]  /*3480*/  IADD3 R98, PT, PT, R127, R91.reuse, RZ ;  /* 0x0000005b7f627210 */ /* 0x080fe40007ffe0ff */
[----:B------:R-:W-:Y:S01]  /*3490*/  IADD3 R96, PT, PT, R126, R91, RZ ;  /* 0x0000005b7e607210 */ /* 0x000fe20007ffe0ff */
[----:B------:R-:W-:Y:S01]  /*34a0*/  HMMA.16816.F32 R12, R76, R82, R12 ;  /* 0x000000524c0c723c */ /* 0x000fe2000000180c */
[----:B------:R-:W1:Y:S04]  /*34b0*/  LDS R97, [R97] ;  /* 0x0000000061617984 */ /* 0x000e680000000800 */
[----:B------:R-:W2:Y:S04]  /*34c0*/  LDS R98, [R98] ;  /* 0x0000000062627984 */ /* 0x000ea80000000800 */
[----:B------:R-:W3:Y:S07]  /*34d0*/  LDS R96, [R96] ;  /* 0x0000000060607984 */ /* 0x000eee0000000800 */
[----:B------:R-:W-:-:S15]  /*34e0*/  HMMA.16816.F32 R44, R76, R80, R44 ;  /* 0x000000504c2c723c */ /* 0x000fde000000182c */
[----:B------:R-:W-:Y:S01]  /*34f0*/  NOP ;  /* 0x0000000000007918 */ /* 0x000fe20000000000 */
[----:B------:R-:W-:Y:S01]  /*3500*/  HMMA.16816.F32 R52, R76, R38, R52 ;  /* 0x000000264c34723c */ /* 0x000fe20000001834 */
[----:B-1----:R-:W-:Y:S02]  /*3510*/  F2FP.F16.E5M2.UNPACK_B R108, R97.H1 ;  /* 0x00000061ff6c723e */ /* 0x002fe400030004ff */
[----:B--2---:R-:W-:-:S13]  /*3520*/  F2FP.F16.E5M2.UNPACK_B R109, R98.H1 ;  /* 0x00000062ff6d723e */ /* 0x004fda00030004ff */
[----:B------:R-:W-:Y:S01]  /*3530*/  HMMA.16816.F32 R64, R76, R20, R64 ;  /* 0x000000144c40723c */ /* 0x000fe20000001840 */
[----:B---3--:R-:W-:-:S07]  /*3540*/  F2FP.F16.E5M2.UNPACK_B R110, R96.H1 ;  /* 0x00000060ff6e723e */ /* 0x008fce00030004ff */
[----:B------:R-:W-:Y:S02]  /*3550*/  F2FP.F16.E5M2.UNPACK_B R76, R87.H1 ;  /* 0x00000057ff4c723e */ /* 0x000fe400030004ff */
[----:B------:R-:W-:Y:S01]  /*3560*/  F2FP.F16.E5M2.UNPACK_B R77, R92.H1 ;  /* 0x0000005cff4d723e */ /* 0x000fe200030004ff */
[----:B------:R-:W-:Y:S01]  /*3570*/  LDS.U8 R87, [R0+0xc00] ;  /* 0x000c000000577984 */ /* 0x000fe20000000000 */
[----:B------:R-:W-:Y:S02]  /*3580*/  F2FP.F16.E5M2.UNPACK_B R78, R93.H1 ;  /* 0x0000005dff4e723e */ /* 0x000fe400030004ff */
[----:B------:R-:W-:Y:S01]  /*3590*/  F2FP.F16.E5M2.UNPACK_B R79, R94.H1 ;  /* 0x0000005eff4f723e */ /* 0x000fe200030004ff */
[----:B------:R-:W-:Y:S04]  /*35a0*/  LDS.U8 R92, [R0+0x810] ;  /* 0x00081000005c7984 */ /* 0x000fe80000000000 */
[----:B------:R-:W-:Y:S02]  /*35b0*/  LDS.U8 R94, [R0+0x840] ;  /* 0x00084000005e7984 */ /* 0x000fe40000000000 */
[----:B------:R-:W-:Y:S02]  /*35c0*/  HMMA.16816.F32 R72, R76, R82, R72 ;  /* 0x000000524c48723c */ /* 0x000fe40000001848 */
[----:B------:R-:W1:-:S14]  /*35d0*/  LDS.U8 R93, [R0+0x850] ;  /* 0x00085000005d7984 */ /* 0x000e5c0000000000 */
[----:B------:R-:W-:-:S15]  /*35e0*/  HMMA.16816.F32 R68, R76, R80, R68 ;  /* 0x000000504c44723c */ /* 0x000fde0000001844 */
[----:B------:R-:W-:Y:S01]  /*35f0*/  NOP ;  /* 0x0000000000007918 */ /* 0x000fe20000000000 */
[----:B------:R-:W-:Y:S01]  /*3600*/  HMMA.16816.F32 R60, R76, R38, R60 ;  /* 0x000000264c3c723c */ /* 0x000fe2000000183c */
[----:B-1----:R-:W-:-:S15]  /*3610*/  IMAD R92, R93, 0x100, R92 ;  /* 0x000001005d5c7824 */ /* 0x002fde00078e025c */
[----:B------:R-:W-:Y:S08]  /*3620*/  HMMA.16816.F32 R56, R76, R20, R56 ;  /* 0x000000144c38723c */ /* 0x000ff00000001838 */
[----:B------:R-:W-:Y:S02]  /*3630*/  F2FP.F16.E5M2.UNPACK_B R78, R90.H1 ;  /* 0x0000005aff4e723e */ /* 0x000fe400030004ff */
[----:B------:R-:W-:Y:S01]  /*3640*/  LDS.U8 R90, [R0+0xc40] ;  /* 0x000c4000005a7984 */ /* 0x000fe20000000000 */
[----:B------:R-:W-:-:S02]  /*3650*/  F2FP.F16.E5M2.UNPACK_B R76, R88.H1 ;  /* 0x00000058ff4c723e */ /* 0x000fc400030004ff */
[----:B------:R-:W-:Y:S02]  /*3660*/  F2FP.F16.E5M2.UNPACK_B R79, R3.H1 ;  /* 0x00000003ff4f723e */ /* 0x000fe400030004ff */
[-C--:B------:R-:W-:Y:S02]  /*3670*/  IADD3 R3, PT, PT, R161, R86.reuse, RZ ;  /* 0x00000056a1037210 */ /* 0x080fe40007ffe0ff */
[----:B------:R-:W-:Y:S02]  /*3680*/  IADD3 R88, PT, PT, R156, R86, RZ ;  /* 0x000000569c587210 */ /* 0x000fe40007ffe0ff */
[----:B------:R-:W-:Y:S02]  /*3690*/  F2FP.F16.E5M2.UNPACK_B R77, R89.H1 ;  /* 0x00000059ff4d723e */ /* 0x000fe400030004ff */
[----:B------:R-:W-:Y:S04]  /*36a0*/  LDS.U8 R89, [R0+0x800] ;  /* 0x0008000000597984 */ /* 0x000fe80000000000 */
[----:B------:R-:W1:Y:S01]  /*36b0*/  LDS.U8 R3, [R3] ;  /* 0x0000000003037984 */ /* 0x000e620000000000 */
[----:B------:R-:W-:Y:S03]  /*36c0*/  HMMA.16816.F32 R32, R76, R82, R32 ;  /* 0x000000524c20723c */ /* 0x000fe60000001820 */
[----:B------:R-:W2:Y:S05]  /*36d0*/  LDS.U8 R88, [R88] ;  /* 0x0000000058587984 */ /* 0x000eaa0000000000 */
[----:B------:R-:W-:-:S02]  /*36e0*/  IADD3 R82, PT, PT, R132, R91, RZ ;  /* 0x0000005b84527210 */ /* 0x000fc40007ffe0ff */
[----:B------:R-:W-:-:S04]  /*36f0*/  IADD3 R83, PT, PT, R131, R91, RZ ;  /* 0x0000005b83537210 */ /* 0x000fc80007ffe0ff */
[----:B------:R-:W3:Y:S02]  /*3700*/  LDS R82, [R82] ;  /* 0x0000000052527984 */ /* 0x000ee40000000800 */
[----:B------:R-:W-:Y:S02]  /*3710*/  HMMA.16816.F32 R28, R76, R80, R28 ;  /* 0x000000504c1c723c */ /* 0x000fe4000000181c */
[----:B------:R-:W4:Y:S06]  /*3720*/  LDS R83, [R83] ;  /* 0x0000000053537984 */ /* 0x000f2c0000000800 */
[----:B------:R-:W-:-:S02]  /*3730*/  IADD3 R80, PT, PT, R134, R91, RZ ;  /* 0x0000005b86507210 */ /* 0x000fc40007ffe0ff */
[----:B------:R-:W-:-:S04]  /*3740*/  IADD3 R81, PT, PT, R133, R91, RZ ;  /* 0x0000005b85517210 */ /* 0x000fc80007ffe0ff */
[----:B------:R-:W5:Y:S02]  /*3750*/  LDS R80, [R80] ;  /* 0x0000000050507984 */ /* 0x000f640000000800 */
[----:B------:R-:W-:Y:S02]  /*3760*/  HMMA.16816.F32 R24, R76, R38, R24 ;  /* 0x000000264c18723c */ /* 0x000fe40000001818 */
[----:B------:R-:W5:Y:S04]  /*3770*/  LDS R81, [R81] ;  /* 0x0000000051517984 */ /* 0x000f680000000800 */
[----:B------:R-:W-:Y:S01]  /*3780*/  LDS.U8 R38, [R0+0xc10] ;  /* 0x000c100000267984 */ /* 0x000fe20000000000 */
[----:B-1----:R-:W-:Y:S01]  /*3790*/  IMAD R84, R84, 0x100, R3 ;  /* 0x0000010054547824 */ /* 0x002fe200078e0203 */
[----:B------:R-:W-:-:S02]  /*37a0*/  IADD3 R3, PT, PT, R122, R91, RZ ;  /* 0x0000005b7a037210 */ /* 0x000fc40007ffe0ff */
[----:B------:R-:W1:Y:S01]  /*37b0*/  LDS.U8 R39, [R0+0xc50] ;  /* 0x000c500000277984 */ /* 0x000e620000000000 */
[----:B--2---:R-:W-:Y:S01]  /*37c0*/  IMAD R85, R88, 0x100, R85 ;  /* 0x0000010058557824 */ /* 0x004fe200078e0255 */
[----:B------:R-:W-:Y:S02]  /*37d0*/  IADD3 R88, PT, PT, R120, R91, RZ ;  /* 0x0000005b78587210 */ /* 0x000fe40007ffe0ff */
[----:B------:R-:W-:Y:S01]  /*37e0*/  F2FP.F16.E5M2.UNPACK_B R84, R84 ;  /* 0x00000054ff54723e */ /* 0x000fe200020004ff */
[----:B------:R-:W-:Y:S01]  /*37f0*/  LDS R3, [R3] ;  /* 0x0000000003037984 */ /* 0x000fe20000000800 */
[----:B------:R-:W-:Y:S01]  /*3800*/  HMMA.16816.F32 R16, R76, R20, R16 ;  /* 0x000000144c10723c */ /* 0x000fe20000001810 */
[----:B------:R-:W-:Y:S02]  /*3810*/  F2FP.F16.E5M2.UNPACK_B R85, R85 ;  /* 0x00000055ff55723e */ /* 0x000fe400020004ff */
[----:B------:R-:W-:Y:S05]  /*3820*/  LDS R88, [R88] ;  /* 0x0000000058587984 */ /* 0x000fea0000000800 */
[----:B------:R-:W-:Y:S01]  /*3830*/  IMAD R21, R90, 0x100, R87 ;  /* 0x000001005a157824 */ /* 0x000fe200078e0257 */
[-C--:B------:R-:W-:Y:S01]  /*3840*/  IADD3 R90, PT, PT, R125, R91.reuse, RZ ;  /* 0x0000005b7d5a7210 */ /* 0x080fe20007ffe0ff */
[----:B------:R-:W-:Y:S01]  /*3850*/  IMAD R20, R94, 0x100, R89 ;  /* 0x000001005e147824 */ /* 0x000fe200078e0259 */
[----:B------:R-:W-:-:S02]  /*3860*/  IADD3 R87, PT, PT, R121, R91, RZ ;  /* 0x0000005b79577210 */ /* 0x000fc40007ffe0ff */
[----:B------:R-:W-:Y:S02]  /*3870*/  IADD3 R89, PT, PT, R119, R91, RZ ;  /* 0x0000005b77597210 */ /* 0x000fe40007ffe0ff */
[----:B---3--:R-:W-:Y:S01]  /*3880*/  F2FP.F16.E5M2.UNPACK_B R78, R82 ;  /* 0x00000052ff4e723e */ /* 0x008fe200020004ff */
[----:B------:R-:W2:Y:S01]  /*3890*/  LDS R90, [R90] ;  /* 0x000000005a5a7984 */ /* 0x000ea20000000800 */
[----:B----4-:R-:W-:Y:S02]  /*38a0*/  F2FP.F16.E5M2.UNPACK_B R79, R83 ;  /* 0x00000053ff4f723e */ /* 0x010fe400020004ff */
[----:B------:R-:W-:Y:S01]  /*38b0*/  F2FP.F16.E5M2.UNPACK_B R20, R20 ;  /* 0x00000014ff14723e */ /* 0x000fe200020004ff */
[----:B------:R-:W-:Y:S01]  /*38c0*/  LDS R87, [R87] ;  /* 0x0000000057577984 */ /* 0x000fe20000000800 */
[----:B------:R-:W-:Y:S02]  /*38d0*/  F2FP.F16.E5M2.UNPACK_B R21, R21 ;  /* 0x00000015ff15723e */ /* 0x000fe400020004ff */
[-C--:B-----5:R-:W-:Y:S01]  /*38e0*/  F2FP.F16.E5M2.UNPACK_B R76, R80.reuse ;  /* 0x00000050ff4c723e */ /* 0x0a0fe200020004ff */
[----:B------:R-:W3:Y:S01]  /*38f0*/  LDS R89, [R89] ;  /* 0x0000000059597984 */ /* 0x000ee20000000800 */
[----:B------:R-:W-:-:S02]  /*3900*/  F2FP.F16.E5M2.UNPACK_B R80, R80.H1 ;  /* 0x00000050ff50723e */ /* 0x000fc400030004ff */
[-C--:B------:R-:W-:Y:S02]  /*3910*/  F2FP.F16.E5M2.UNPACK_B R77, R81.reuse ;  /* 0x00000051ff4d723e */ /* 0x080fe400020004ff */
[----:B------:R-:W-:Y:S02]  /*3920*/  F2FP.F16.E5M2.UNPACK_B R81, R81.H1 ;  /* 0x00000051ff51723e */ /* 0x000fe400030004ff */
[----:B------:R-:W-:Y:S02]  /*3930*/  F2FP.F16.E5M2.UNPACK_B R82, R82.H1 ;  /* 0x00000052ff52723e */ /* 0x000fe400030004ff */
[----:B------:R-:W-:Y:S01]  /*3940*/  F2FP.F16.E5M2.UNPACK_B R83, R83.H1 ;  /* 0x00000053ff53723e */ /* 0x000fe200030004ff */
[----:B------:R-:W-:Y:S01]  /*3950*/  HMMA.16816.F32 R48, R76, R20, R48 ;  /* 0x000000144c30723c */ /* 0x000fe20000001830 */
[----:B-1----:R-:W-:Y:S01]  /*3960*/  IMAD R39, R39, 0x100, R38 ;  /* 0x0000010027277824 */ /* 0x002fe200078e0226 */
[----:B------:R-:W-:-:S04]  /*3970*/  F2FP.F16.E5M2.UNPACK_B R38, R92 ;  /* 0x0000005cff26723e */ /* 0x000fc800020004ff */
[----:B------:R-:W-:-:S10]  /*3980*/  F2FP.F16.E5M2.UNPACK_B R39, R39 ;  /* 0x00000027ff27723e */ /* 0x000fd400020004ff */
[----:B------:R-:W-:Y:S01]  /*3990*/  HMMA.16816.F32 R92, R76, R84, R8 ;  /* 0x000000544c5c723c */ /* 0x000fe20000001808 */
[----:B------:R-:W-:Y:S04]  /*39a0*/  LDS.U8 R10, [R0+0x890] ;  /* 0x00089000000a7984 */ /* 0x000fe80000000000 */
[----:B------:R-:W1:Y:S01]  /*39b0*/  LDS.U8 R11, [R0+0x8d0] ;  /* 0x0008d000000b7984 */ /* 0x000e620000000000 */
[----:B--2---:R-:W-:Y:S02]  /*39c0*/  F2FP.F16.E5M2.UNPACK_B R111, R90.H1 ;  /* 0x0000005aff6f723e */ /* 0x004fe400030004ff */
[----:B------:R-:W-:Y:S01]  /*39d0*/  IMAD R8, R100, 0x100, R99 ;  /* 0x0000010064087824 */ /* 0x000fe200078e0263 */
[----:B------:R-:W-:Y:S01]  /*39e0*/  IADD3 R99, PT, PT, R154, R86, RZ ;  /* 0x000000569a637210 */ /* 0x000fe20007ffe0ff */
[----:B------:R-:W-:Y:S01]  /*39f0*/  IMAD R9, R102, 0x100, R101 ;  /* 0x0000010066097824 */ /* 0x000fe200078e0265 */
[----:B------:R-:W-:Y:S02]  /*3a00*/  LDS.U8 R100, [R0+0x880] ;  /* 0x0008800000647984 */ /* 0x000fe40000000000 */
[----:B------:R-:W-:-:S02]  /*3a10*/  F2FP.F16.E5M2.UNPACK_B R8, R8 ;  /* 0x00000008ff08723e */ /* 0x000fc400020004ff */
[----:B------:R-:W-:Y:S01]  /*3a20*/  F2FP.F16.E5M2.UNPACK_B R9, R9 ;  /* 0x00000009ff09723e */ /* 0x000fe200020004ff */
[----:B------:R-:W-:Y:S01]  /*3a30*/  HMMA.16816.F32 R40, R76, R38, R40 ;  /* 0x000000264c28723c */ /* 0x000fe20000001828 */
[----:B------:R-:W-:Y:S04]  /*3a40*/  LDS.U8 R101, [R0+0xc80] ;  /* 0x000c800000657984 */ /* 0x000fe80000000000 */
[----:B------:R3:W-:Y:S02]  /*3a50*/  LDS.U8 R104, [R99] ;  /* 0x0000000063687984 */ /* 0x0007e40000000000 */
[----:B---3--:R-:W-:-:S09]  /*3a60*/  F2FP.F16.E5M2.UNPACK_B R99, R89.H1 ;  /* 0x00000059ff63723e */ /* 0x008fd200030004ff */
[----:B------:R-:W-:Y:S08]  /*3a70*/  HMMA.16816.F32 R4, R76, R8, R4 ;  /* 0x000000084c04723c */ /* 0x000ff00000001804 */
[----:B------:R-:W-:Y:S02]  /*3a80*/  F2FP.F16.E5M2.UNPACK_B R76, R97 ;  /* 0x00000061ff4c723e */ /* 0x000fe400020004ff */
[----:B------:R-:W-:-:S02]  /*3a90*/  F2FP.F16.E5M2.UNPACK_B R77, R98 ;  /* 0x00000062ff4d723e */ /* 0x000fc400020004ff */
[----:B------:R-:W-:Y:S01]  /*3aa0*/  F2FP.F16.E5M2.UNPACK_B R78, R96 ;  /* 0x00000060ff4e723e */ /* 0x000fe200020004ff */
[----:B-1----:R-:W-:Y:S01]  /*3ab0*/  IMAD R10, R11, 0x100, R10 ;  /* 0x000001000b0a7824 */ /* 0x002fe200078e020a */
[----:B------:R-:W-:Y:S02]  /*3ac0*/  F2FP.F16.E5M2.UNPACK_B R79, R90 ;  /* 0x0000005aff4f723e */ /* 0x000fe400020004ff */
[----:B------:R-:W-:Y:S02]  /*3ad0*/  F2FP.F16.E5M2.UNPACK_B R98, R88.H1 ;  /* 0x00000058ff62723e */ /* 0x000fe400030004ff */
[----:B------:R-:W-:Y:S02]  /*3ae0*/  F2FP.F16.E5M2.UNPACK_B R10, R10 ;  /* 0x0000000aff0a723e */ /* 0x000fe400020004ff */
[----:B------:R-:W-:Y:S01]  /*3af0*/  F2FP.F16.E5M2.UNPACK_B R97, R87.H1 ;  /* 0x00000057ff61723e */ /* 0x000fe200030004ff */
[----:B------:R-:W-:Y:S01]  /*3b00*/  HMMA.16816.F32 R12, R76, R20, R12 ;  /* 0x000000144c0c723c */ /* 0x000fe2000000180c */
[----:B------:R-:W-:-:S15]  /*3b10*/  F2FP.F16.E5M2.UNPACK_B R96, R3.H1 ;  /* 0x00000003ff60723e */ /* 0x000fde00030004ff */
        /* <DEDUP_REMOVED lines=8> */
[----:B------:R-:W-:-:S07]  /*3ba0*/  F2FP.F16.E5M2.UNPACK_B R79, R89 ;  /* 0x00000059ff4f723e */ /* 0x000fce00020004ff */
[----:B------:R-:W-:-:S15]  /*3bb0*/  HMMA.16816.F32 R72, R76, R20, R72 ;  /* 0x000000144c48723c */ /* 0x000fde0000001848 */
[----:B------:R-:W-:Y:S01]  /*3bc0*/  NOP ;  /* 0x0000000000007918 */ /* 0x000fe20000000000 */
[----:B------:R-:W-:-:S15]  /*3bd0*/  HMMA.16816.F32 R68, R76, R38, R68 ;  /* 0x000000264c44723c */ /* 0x000fde0000001844 */
[----:B------:R-:W-:Y:S01]  /*3be0*/  NOP ;  /* 0x0000000000007918 */ /* 0x000fe20000000000 */
[----:B------:R-:W-:-:S15]  /*3bf0*/  HMMA.16816.F32 R60, R76, R84, R60 ;  /* 0x000000544c3c723c */ /* 0x000fde000000183c */
[----:B------:R-:W-:Y:S01]  /*3c00*/  NOP ;  /* 0x0000000000007918 */ /* 0x000fe20000000000 */
[----:B------:R-:W-:Y:S01]  /*3c10*/  HMMA.16816.F32 R56, R76, R8, R56 ;  /* 0x000000084c38723c */ /* 0x000fe20000001838 */
[----:B------:R-:W1:Y:S04]  /*3c20*/  LDS.U8 R79, [R0+0x8c0] ;  /* 0x0008c000004f7984 */ /* 0x000e680000000000 */
[----:B------:R-:W-:Y:S03]  /*3c30*/  LDS.U8 R76, [R0+0xc90] ;  /* 0x000c9000004c7984 */ /* 0x000fe60000000000 */
[-C--:B------:R-:W-:Y:S01]  /*3c40*/  IADD3 R78, PT, PT, R158, R86.reuse, RZ ;  /* 0x000000569e4e7210 */ /* 0x080fe20007ffe0ff */
[----:B------:R-:W2:Y:S05]  /*3c50*/  LDS.U8 R77, [R0+0xcd0] ;  /* 0x000cd000004d7984 */ /* 0x000eaa0000000000 */
[----:B------:R-:W-:Y:S01]  /*3c60*/  LDS.U8 R78, [R78] ;  /* 0x000000004e4e7984 */ /* 0x000fe20000000000 */
[----:B-1----:R-:W-:Y:S01]  /*3c70*/  IMAD R100, R79, 0x100, R100 ;  /* 0x000001004f647824 */ /* 0x002fe200078e0264 */
[----:B------:R-:W-:-:S04]  /*3c80*/  IADD3 R79, PT, PT, R155, R86, RZ ;  /* 0x000000569b4f7210 */ /* 0x000fc80007ffe0ff */
[----:B------:R-:W-:Y:S02]  /*3c90*/  F2FP.F16.E5M2.UNPACK_B R100, R100 ;  /* 0x00000064ff64723e */ /* 0x000fe400020004ff */
[----:B------:R-:W1:Y:S01]  /*3ca0*/  LDS.U8 R79, [R79] ;  /* 0x000000004f4f7984 */ /* 0x000e620000000000 */
[----:B--2---:R-:W-:Y:S01]  /*3cb0*/  IMAD R11, R77, 0x100, R76 ;  /* 0x000001004d0b7824 */ /* 0x004fe200078e024c */
[-C--:B------:R-:W-:Y:S02]  /*3cc0*/  IADD3 R77, PT, PT, R159, R86.reuse, RZ ;  /* 0x000000569f4d7210 */ /* 0x080fe40007ffe0ff */
[----:B------:R2:W3:Y:S02]  /*3cd0*/  LDS.U8 R76, [R0+0xcc0] ;  /* 0x000cc000004c7984 */ /* 0x0004e40000000000 */
[----:B------:R-:W-:Y:S02]  /*3ce0*/  F2FP.F16.E5M2.UNPACK_B R11, R11 ;  /* 0x0000000bff0b723e */ /* 0x000fe400020004ff */
[----:B------:R-:W4:Y:S01]  /*3cf0*/  LDS.U8 R77, [R77] ;  /* 0x000000004d4d7984 */ /* 0x000f220000000000 */
[----:B--2---:R-:W-:-:S04]  /*3d00*/  IADD3 R0, PT, PT, R143, R86, RZ ;  /* 0x000000568f007210 */ /* 0x004fc80007ffe0ff */
[----:B------:R-:W-:Y:S02]  /*3d10*/  HMMA.16816.F32 R48, R80, R10, R48 ;  /* 0x0000000a5030723c */ /* 0x000fe40000001830 */
[----:B------:R-:W-:-:S14]  /*3d20*/  LDS.U8 R0, [R0] ;  /* 0x0000000000007984 */ /* 0x000fdc0000000000 */
[----:B------:R-:W-:Y:S01]  /*3d30*/  HMMA.16816.F32 R72, R96, R10, R72 ;  /* 0x0000000a6048723c */ /* 0x000fe20000001848 */
[----:B-1----:R-:W-:Y:S01]  /*3d40*/  IMAD R103, R104, 0x100, R79 ;  /* 0x0000010068677824 */ /* 0x002fe200078e024f */
[-C--:B------:R-:W-:Y:S01]  /*3d50*/  IADD3 R104, PT, PT, R139, R86.reuse, RZ ;  /* 0x000000568b687210 */ /* 0x080fe20007ffe0ff */
[----:B---3--:R-:W-:Y:S01]  /*3d60*/  IMAD R101, R76, 0x100, R101 ;  /* 0x000001004c657824 */ /* 0x008fe200078e0265 */
[-C--:B------:R-:W-:Y:S02]  /*3d70*/  IADD3 R76, PT, PT, R142, R86.reuse, RZ ;  /* 0x000000568e4c7210 */ /* 0x080fe40007ffe0ff */
[----:B------:R-:W-:Y:S02]  /*3d80*/  IADD3 R86, PT, PT, R138, R86, RZ ;  /* 0x000000568a567210 */ /* 0x000fe40007ffe0ff */
[----:B------:R-:W-:Y:S01]  /*3d90*/  F2FP.F16.E5M2.UNPACK_B R103, R103 ;  /* 0x00000067ff67723e */ /* 0x000fe200020004ff */
[----:B----4-:R-:W-:Y:S01]  /*3da0*/  IMAD R102, R78, 0x100, R77 ;  /* 0x000001004e667824 */ /* 0x010fe200078e024d */
[----:B------:R-:W-:Y:S01]  /*3db0*/  F2FP.F16.E5M2.UNPACK_B R101, R101 ;  /* 0x00000065ff65723e */ /* 0x000fe200020004ff */
[----:B------:R-:W-:Y:S03]  /*3dc0*/  LDS.U8 R77, [R104] ;  /* 0x00000000684d7984 */ /* 0x000fe60000000000 */
[----:B------:R-:W-:Y:S01]  /*3dd0*/  F2FP.F16.E5M2.UNPACK_B R102, R102 ;  /* 0x00000066ff66723e */ /* 0x000fe200020004ff */
[----:B------:R-:W1:Y:S02]  /*3de0*/  LDS.U8 R76, [R76] ;  /* 0x000000004c4c7984 */ /* 0x000e640000000000 */
[----:B------:R-:W-:Y:S02]  /*3df0*/  HMMA.16816.F32 R40, R80, R100, R40 ;  /* 0x000000645028723c */ /* 0x000fe40000001828 */
[----:B------:R2:W3:Y:S02]  /*3e00*/  LDS.U8 R78, [R86] ;  /* 0x00000000564e7984 */ /* 0x0004e40000000000 */
[----:B--2---:R-:W-:-:S12]  /*3e10*/  IADD3 R86, PT, PT, R114, R91, RZ ;  /* 0x0000005b72567210 */ /* 0x004fd80007ffe0ff */
[----:B------:R-:W-:Y:S01]  /*3e20*/  HMMA.16816.F32 R92, R80, R102, R92 ;  /* 0x00000066505c723c */ /* 0x000fe2000000185c */
[----:B------:R-:W2:-:S15]  /*3e30*/  LDS R86, [R86] ;  /* 0x0000000056567984 */ /* 0x000e9e0000000800 */
[----:B------:R-:W-:Y:S01]  /*3e40*/  HMMA.16816.F32 R44, R108, R100, R44 ;  /* 0x000000646c2c723c */ /* 0x000fe2000000182c */
[----:B-1----:R-:W-:Y:S02]  /*3e50*/  IMAD R0, R76, 0x100, R0 ;  /* 0x000001004c007824 */ /* 0x002fe400078e0200 */
[----:B---3--:R-:W-:-:S03]  /*3e60*/  IMAD R77, R78, 0x100, R77 ;  /* 0x000001004e4d7824 */ /* 0x008fc600078e024d */
[----:B------:R-:W-:Y:S02]  /*3e70*/  F2FP.F16.E5M2.UNPACK_B R104, R0 ;  /* 0x00000000ff68723e */ /* 0x000fe400020004ff */
[----:B------:R-:W-:Y:S02]  /*3e80*/  IADD3 R0, PT, PT, R113, R91, RZ ;  /* 0x0000005b71007210 */ /* 0x000fe40007ffe0ff */
[----:B------:R-:W-:-:S06]  /*3e90*/  F2FP.F16.E5M2.UNPACK_B R105, R77 ;  /* 0x0000004dff69723e */ /* 0x000fcc00020004ff */
[----:B------:R-:W-:Y:S01]  /*3ea0*/  HMMA.16816.F32 R52, R108, R102, R52 ;  /* 0x000000666c34723c */ /* 0x000fe20000001834 */
[----:B------:R-:W1:Y:S01]  /*3eb0*/  LDS R0, [R0] ;  /* 0x0000000000007984 */ /* 0x000e620000000800 */
[-C--:B--2---:R-:W-:Y:S02]  /*3ec0*/  F2FP.F16.E5M2.UNPACK_B R90, R86.reuse ;  /* 0x00000056ff5a723e */ /* 0x084fe400020004ff */
[----:B------:R-:W-:-:S12]  /*3ed0*/  F2FP.F16.E5M2.UNPACK_B R86, R86.H1 ;  /* 0x00000056ff56723e */ /* 0x000fd800030004ff */
[----:B------:R-:W-:Y:S08]  /*3ee0*/  HMMA.16816.F32 R80, R80, R104, R4 ;  /* 0x000000685050723c */ /* 0x000ff00000001804 */
[-C--:B------:R-:W-:Y:S02]  /*3ef0*/  IADD3 R5, PT, PT, R116, R91.reuse, RZ ;  /* 0x0000005b74057210 */ /* 0x080fe40007ffe0ff */
[----:B------:R-:W-:-:S04]  /*3f00*/  IADD3 R4, PT, PT, R115, R91, RZ ;  /* 0x0000005b73047210 */ /* 0x000fc80007ffe0ff */
[----:B------:R-:W2:Y:S02]  /*3f10*/  LDS R5, [R5] ;  /* 0x0000000005057984 */ /* 0x000ea40000000800 */
[----:B------:R-:W-:Y:S02]  /*3f20*/  HMMA.16816.F32 R76, R108, R10, R12 ;  /* 0x0000000a6c4c723c */ /* 0x000fe4000000180c */
[----:B------:R-:W3:Y:S01]  /*3f30*/  LDS R4, [R4] ;  /* 0x0000000004047984 */ /* 0x000ee20000000800 */
[-C--:B-1----:R-:W-:Y:S02]  /*3f40*/  F2FP.F16.E5M2.UNPACK_B R91, R0.reuse ;  /* 0x00000000ff5b723e */ /* 0x082fe400020004ff */
[----:B------:R-:W-:-:S11]  /*3f50*/  F2FP.F16.E5M2.UNPACK_B R87, R0.H1 ;  /* 0x00000000ff57723e */ /* 0x000fd600030004ff */
[----:B------:R-:W-:Y:S01]  /*3f60*/  HMMA.16816.F32 R64, R108, R104, R64 ;  /* 0x000000686c40723c */ /* 0x000fe20000001840 */
[----:B------:R-:W1:Y:S07]  /*3f70*/  S2R R111, SR_TID.X ;  /* 0x00000000006f7919 */ /* 0x000e6e0000002100 */
[----:B------:R-:W-:Y:S01]  /*3f80*/  IADD3 R110, PT, PT, R112, -0x2, RZ ;  /* 0xfffffffe706e7810 */ /* 0x000fe20007ffe0ff */
[----:B------:R-:W-:Y:S04]  /*3f90*/  BAR.SYNC.DEFER_BLOCKING 0x0 ;  /* 0x0000000000007b1d */ /* 0x000fe80000010000 */
[----:B------:R-:W-:-:S03]  /*3fa0*/  ISETP.GE.AND P0, PT, R22, R110, PT ;  /* 0x0000006e1600720c */ /* 0x000fc60003f06270 */
[----:B------:R-:W-:Y:S01]  /*3fb0*/  HMMA.16816.F32 R68, R96, R100, R68 ;  /* 0x000000646044723c */ /* 0x000fe20000001844 */
[----:B--2---:R-:W-:Y:S02]  /*3fc0*/  F2FP.F16.E5M2.UNPACK_B R88, R5 ;  /* 0x00000005ff58723e */ /* 0x004fe400020004ff */
[----:B---3--:R-:W-:-:S13]  /*3fd0*/  F2FP.F16.E5M2.UNPACK_B R89, R4 ;  /* 0x00000004ff59723e */ /* 0x008fda00020004ff */
[----:B------:R-:W-:Y:S01]  /*3fe0*/  HMMA.16816.F32 R60, R96, R102, R60 ;  /* 0x00000066603c723c */ /* 0x000fe2000000183c */
[----:B-1----:R-:W-:-:S13]  /*3ff0*/  ISETP.EQ.AND P0, PT, R111, RZ, !P0 ;  /* 0x000000ff6f00720c */ /* 0x002fda0004702270 */
[----:B------:R-:W-:Y:S02]  /*4000*/  @P0 MOV R3, 0x3000 ;  /* 0x0000300000030802 */ /* 0x000fe40000000f00 */
[----:B------:R-:W-:-:S15]  /*4010*/  HMMA.16816.F32 R32, R88, R20, R32 ;  /* 0x000000145820723c */ /* 0x000fde0000001820 */
[----:B------:R-:W-:Y:S01]  /*4020*/  NOP ;  /* 0x0000000000007918 */ /* 0x000fe20000000000 */
[----:B------:R-:W-:-:S15]  /*4030*/  HMMA.16816.F32 R28, R88, R38, R28 ;  /* 0x00000026581c723c */ /* 0x000fde000000181c */
[----:B------:R-:W-:Y:S01]  /*4040*/  NOP ;  /* 0x0000000000007918 */ /* 0x000fe20000000000 */
[----:B------:R-:W-:Y:S08]  /*4050*/  HMMA.16816.F32 R24, R88, R84, R24 ;  /* 0x000000545818723c */ /* 0x000ff00000001818 */
[----:B------:R-:W-:Y:S02]  /*4060*/  F2FP.F16.E5M2.UNPACK_B R84, R5.H1 ;  /* 0x00000005ff54723e */ /* 0x000fe400030004ff */
[----:B------:R-:W-:Y:S01]  /*4070*/  F2FP.F16.E5M2.UNPACK_B R85, R4.H1 ;  /* 0x00000004ff55723e */ /* 0x000fe200030004ff */
[----:B------:R-:W-:-:S05]  /*4080*/  MOV R5, UR42 ;  /* 0x0000002a00057c02 */ /* 0x000fca0008000f00 */
        /* <DEDUP_REMOVED lines=9> */
[----:B------:R-:W-:-:S04]  /*4120*/  IMAD R84, R5, 0x8, R106 ;  /* 0x0000000805547824 */ /* 0x000fc800078e026a */
[----:B------:R1:W-:Y:S01]  /*4130*/  @P0 SYNCS.ARRIVE.TRANS64 RZ, [R84+URZ], R3 ;  /* 0x0000000354ff09a7 */ /* 0x0003e200080000ff */
[----:B------:R-:W-:Y:S01]  /*4140*/  BAR.SYNC.DEFER_BLOCKING 0x0 ;  /* 0x0000000000007b1d */ /* 0x000fe20000010000 */
[----:B------:R-:W-:Y:S02]  /*4150*/  ELECT P0, URZ, PT ;  /* 0x0000000000ff782f */ /* 0x000fe40003800000 */
[----:B------:R-:W-:Y:S03]  /*4160*/  HMMA.16816.F32 R56, R96, R104, R56 ;  /* 0x000000686038723c */ /* 0x000fe60000001838 */
[----:B------:R-:W-:-:S05]  /*4170*/  ISETP.LT.AND P0, PT, R22, R110, P0 ;  /* 0x0000006e1600720c */ /* 0x000fca0000701270 */
[----:B------:R-:W-:-:S13]  /*4180*/  ISETP.LT.U32.AND P0, PT, R111, 0x20, P0 ;  /* 0x000000206f00780c */ /* 0x000fda0000701070 */
[----:B-1----:R-:W-:Y:S08]  /*4190*/  @!P0 BRA `(.L_x_58) ;  /* 0x00000000006c8947 */ /* 0x002ff00003800000 */
[----:B------:R-:W1:Y:S01]  /*41a0*/  S2R R0, SR_CgaCtaId ;  /* 0x0000000000007919 */ /* 0x000e620000008800 */
[----:B------:R-:W-:Y:S01]  /*41b0*/  ULEA UR44, UR42, UR48, 0xd ;  /* 0x000000302a2c7291 */ /* 0x000fe2000f8e68ff */
[----:B------:R-:W-:-:S03]  /*41c0*/  UMOV UR45, URZ ;  /* 0x000000ff002d7c82 */ /* 0x000fc60008000000 */
[----:B------:R-:W-:-:S06]  /*41d0*/  USHF.L.U64.HI UR4, UR44, 0x8, URZ ;  /* 0x000000082c047899 */ /* 0x000fcc00080102ff */
[----:B-1----:R-:W-:-:S05]  /*41e0*/  ISETP.NE.U32.AND P0, PT, R0, UR4, PT ;  /* 0x0000000400007c0c */ /* 0x002fca000bf05070 */
[----:B------:R-:W-:-:S08]  /*41f0*/  P2R R38, PR, RZ, 0x1 ;  /* 0x00000001ff267803 */ /* 0x000fd00000000000 */
[----:B------:R-:W-:Y:S05]  /*4200*/  @!P0 BRA `(.L_x_59) ;  /* 0x0000000000408947 */ /* 0x000fea0003800000 */
[----:B------:R1:W-:Y:S01]  /*4210*/  STL.64 [R1], RZ ;  /* 0x000000ff01007387 */ /* 0x0003e20000100a00 */
[----:B------:R-:W-:Y:S01]  /*4220*/  MOV R10, 0x0 ;  /* 0x00000000000a7802 */ /* 0x000fe20000000f00 */
[----:B------:R-:W-:Y:S02]  /*4230*/  MOV.64 R4, UR40 ;  /* 0x0000002800047c02 */ /* 0x000fe40008010f00 */
[----:B------:R-:W-:Y:S02]  /*4240*/  MOV.64 R6, UR40 ;  /* 0x0000002800067c02 */ /* 0x000fe40008010f00 */
[----:B------:R-:W-:Y:S01]  /*4250*/  MOV R4, UR44 ;  /* 0x0000002c00047c02 */ /* 0x000fe20008000f00 */
[----:B------:R-:W-:Y:S01]  /*4260*/  MOV R8, R37 ;  /* 0x0000002500087202 */ /* 0x000fe20000000f00 */
[----:B------:R-:W2:Y:S01]  /*4270*/  LDC.64 R10, c[0x4][R10] ;  /* 0x010000000a0a7b82 */ /* 0x000ea20000000a00 */
[----:B------:R-:W-:Y:S01]  /*4280*/  MOV R7, R5 ;  /* 0x0000000500077202 */ /* 0x000fe20000000f00 */
[----:B------:R-:W-:Y:S01]  /*4290*/  MOV R5, RZ ;  /* 0x000000ff00057202 */ /* 0x000fe20000000f00 */
[----:B------:R-:W-:Y:S01]  /*42a0*/  MOV R9, UR47 ;  /* 0x0000002f00097c02 */ /* 0x000fe20008000f00 */
[----:B------:R-:W-:Y:S01]  /*42b0*/  MOV R14, R84 ;  /* 0x00000054000e7202 */ /* 0x000fe20000000f00 */
[----:B-1----:R-:W-:-:S07]  /*42c0*/  MOV R15, RZ ;  /* 0x000000ff000f7202 */ /* 0x002fce0000000f00 */
[----:B------:R-:W-:-:S07]  /*42d0*/  LEPC R20, `(.L_x_60) ;  /* 0x000000001014794e */ /* 0x000fce0000000000 */
[----:B--2---:R-:W-:Y:S05]  /*42e0*/  CALL.ABS.NOINC R10 ;  /* 0x000000000a007343 */ /* 0x004fea0003c00000 */
.L_x_60:
[----:B------:R-:W-:-:S13]  /*42f0*/  ISETP.NE.AND P6, PT, R38, RZ, PT ;  /* 0x000000ff2600720c */ /* 0x000fda0003fc5270 */
[----:B------:R-:W-:Y:S05]  /*4300*/  @P6 BRA `(.L_x_58) ;  /* 0x0000000000106947 */ /* 0x000fea0003800000 */
.L_x_59:
[----:B------:R-:W-:Y:S02]  /*4310*/  R2UR UR45, R84 ;  /* 0x00000000542d72ca */ /* 0x000fe400000e0000 */
[----:B------:R-:W-:-:S13]  /*4320*/  R2UR UR46, R37 ;  /* 0x00000000252e72ca */ /* 0x000fda00000e0000 */
[----:B------:R1:W-:Y:S02]  /*4330*/  UTMALDG.2D [UR44], [UR40] ;  /* 0x0000002c280075b4 */ /* 0x0003e40008008000 */
[----:B-1----:R-:W-:Y:S01]  /*4340*/  NOP ;  /* 0x0000000000007918 */ /* 0x002fe20000000000 */
.L_x_58:
[----:B------:R-:W-:Y:S05]  /*4350*/  WARPSYNC.ALL ;  /* 0x0000000000007948 */ /* 0x000fea0003800000 */
[----:B------:R-:W-:Y:S01]  /*4360*/  NOP ;  /* 0x0000000000007918 */ /* 0x000fe20000000000 */
[----:B------:R-:W-:Y:S01]  /*4370*/  BAR.SYNC.DEFER_BLOCKING 0x0 ;  /* 0x0000000000007b1d */ /* 0x000fe20000010000 */
[----:B------:R-:W-:-:S05]  /*4380*/  ELECT P0, URZ, PT ;  /* 0x0000000000ff782f */ /* 0x000fca0003800000 */
[----:B------:R-:W-:Y:S01]  /*4390*/  ISETP.LT.AND P0, PT, R22, R110, P0 ;  /* 0x0000006e1600720c */ /* 0x000fe20000701270 */
[----:B------:R-:W-:Y:S04]  /*43a0*/  BSSY.RECONVERGENT B6, `(.L_x_61) ;  /* 0x0000020000067945 */ /* 0x000fe80003800200 */
[----:B------:R-:W-:-:S13]  /*43b0*/  ISETP.LT.U32.AND P0, PT, R111, 0x20, P0 ;  /* 0x000000206f00780c */ /* 0x000fda0000701070 */
[----:B------:R-:W-:Y:S05]  /*43c0*/  @!P0 BRA `(.L_x_62) ;  /* 0x0000000000748947 */ /* 0x000fea0003800000 */
[----:B------:R-:W1:Y:S01]  /*43d0*/  S2UR UR4, SR_CgaCtaId ;  /* 0x00000000000479c3 */ /* 0x000e620000008800 */
[----:B------:R-:W-:Y:S01]  /*43e0*/  MOV R38, UR42 ;  /* 0x0000002a00267c02 */ /* 0x000fe20008000f00 */
[----:B------:R-:W-:-:S04]  /*43f0*/  MOV R39, RZ ;  /* 0x000000ff00277202 */ /* 0x000fc80000000f00 */
[----:B------:R-:W-:-:S05]  /*4400*/  IMAD R38, R38, 0x1000, R107 ;  /* 0x0000100026267824 */ /* 0x000fca00078e026b */
[----:B------:R-:W-:-:S05]  /*4410*/  SHF.L.U64.HI R0, R38, 0x8, RZ ;  /* 0x0000000826007819 */ /* 0x000fca00000102ff */
[----:B-1----:R-:W-:-:S05]  /*4420*/  ISETP.NE.U32.AND P0, PT, R0, UR4, PT ;  /* 0x0000000400007c0c */ /* 0x002fca000bf05070 */
[----:B------:R-:W-:-:S08]  /*4430*/  P2R R85, PR, RZ, 0x1 ;  /* 0x00000001ff557803 */ /* 0x000fd00000000000 */
[----:B------:R-:W-:Y:S05]  /*4440*/  @!P0 BRA `(.L_x_63) ;  /* 0x0000000000408947 */ /* 0x000fea0003800000 */
[----:B------:R1:W-:Y:S01]  /*4450*/  STL.64 [R1], RZ ;  /* 0x000000ff01007387 */ /* 0x0003e20000100a00 */
[----:B------:R-:W-:Y:S01]  /*4460*/  MOV R10, 0x0 ;  /* 0x00000000000a7802 */ /* 0x000fe20000000f00 */
[----:B------:R-:W-:Y:S02]  /*4470*/  MOV.64 R4, UR38 ;  /* 0x0000002600047c02 */ /* 0x000fe40008010f00 */
[----:B------:R-:W-:Y:S02]  /*4480*/  MOV.64 R6, UR38 ;  /* 0x0000002600067c02 */ /* 0x000fe40008010f00 */
[----:B------:R-:W-:Y:S01]  /*4490*/  MOV R4, R38 ;  /* 0x0000002600047202 */ /* 0x000fe20000000f00 */
[----:B------:R-:W-:Y:S01]  /*44a0*/  MOV R8, UR54 ;  /* 0x0000003600087c02 */ /* 0x000fe20008000f00 */
[----:B------:R-:W2:Y:S01]  /*44b0*/  LDC.64 R10, c[0x4][R10] ;  /* 0x010000000a0a7b82 */ /* 0x000ea20000000a00 */
[----:B------:R-:W-:Y:S01]  /*44c0*/  MOV R7, R5 ;  /* 0x0000000500077202 */ /* 0x000fe20000000f00 */
[----:B------:R-:W-:Y:S01]  /*44d0*/  MOV R5, RZ ;  /* 0x000000ff00057202 */ /* 0x000fe20000000f00 */
[----:B------:R-:W-:Y:S01]  /*44e0*/  MOV R9, R37 ;  /* 0x0000002500097202 */ /* 0x000fe20000000f00 */
[----:B------:R-:W-:Y:S01]  /*44f0*/  MOV R14, R84 ;  /* 0x00000054000e7202 */ /* 0x000fe20000000f00 */
[----:B-1----:R-:W-:-:S07]  /*4500*/  MOV R15, RZ ;  /* 0x000000ff000f7202 */ /* 0x002fce0000000f00 */
[----:B------:R-:W-:-:S07]  /*4510*/  LEPC R20, `(.L_x_64) ;  /* 0x000000001014794e */ /* 0x000fce0000000000 */
[----:B--2---:R-:W-:Y:S05]  /*4520*/  CALL.ABS.NOINC R10 ;  /* 0x000000000a007343 */ /* 0x004fea0003c00000 */
.L_x_64:
[----:B------:R-:W-:-:S13]  /*4530*/  ISETP.NE.AND P6, PT, R85, RZ, PT ;  /* 0x000000ff5500720c */ /* 0x000fda0003fc5270 */
[----:B------:R-:W-:Y:S05]  /*4540*/  @P6 BRA `(.L_x_62) ;  /* 0x0000000000146947 */ /* 0x000fea0003800000 */
.L_x_63:
[----:B------:R-:W-:Y:S02]  /*4550*/  R2UR UR52, R38 ;  /* 0x00000000263472ca */ /* 0x000fe400000e0000 */
[----:B------:R-:W-:Y:S02]  /*4560*/  R2UR UR53, R84 ;  /* 0x00000000543572ca */ /* 0x000fe400000e0000 */
[----:B------:R-:W-:-:S13]  /*4570*/  R2UR UR55, R37 ;  /* 0x00000000253772ca */ /* 0x000fda00000e0000 */
[----:B------:R1:W-:Y:S02]  /*4580*/  UTMALDG.2D [UR52], [UR38] ;  /* 0x00000034260075b4 */ /* 0x0003e40008008000 */
[----:B-1----:R-:W-:Y:S01]  /*4590*/  NOP ;  /* 0x0000000000007918 */ /* 0x002fe20000000000 */
.L_x_62:
[----:B------:R-:W-:Y:S05]  /*45a0*/  BSYNC.RECONVERGENT B6 ;  /* 0x0000000000067941 */ /* 0x000fea0003800200 */
.L_x_61:
[----:B------:R-:W-:Y:S02]  /*45b0*/  IADD3 R22, PT, PT, R22, 0x1, RZ ;  /* 0x0000000116167810 */ /* 0x000fe40007ffe0ff */
[----:B------:R-:W-:-:S03]  /*45c0*/  IADD3 R37, PT, PT, R37, 0x40, RZ ;  /* 0x0000004025257810 */ /* 0x000fc60007ffe0ff */
[----:B------:R-:W-:-:S13]  /*45d0*/  ISETP.NE.AND P0, PT, R112, R22, PT ;  /* 0x000000167000720c */ /* 0x000fda0003f05270 */
[----:B------:R-:W-:Y:S05]  /*45e0*/  @P0 BRA `(.L_x_65) ;  /* 0xffffffe0009c0947 */ /* 0x000fea000383ffff */
[----:B------:R-:W-:Y:S02]  /*45f0*/  F2FP.F16.F32.PACK_AB R18, R19, R18 ;  /* 0x000000121312723e */ /* 0x000fe400000000ff */
[----:B------:R-:W-:Y:S02]  /*4600*/  F2FP.F16.F32.PACK_AB R16, R17, R16 ;  /* 0x000000101110723e */ /* 0x000fe400000000ff */
[----:B------:R-:W-:Y:S02]  /*4610*/  F2FP.F16.F32.PACK_AB R26, R27, R26 ;  /* 0x0000001a1b1a723e */ /* 0x000fe400000000ff */
[----:B------:R-:W-:Y:S02]  /*4620*/  F2FP.F16.F32.PACK_AB R24, R25, R24 ;  /* 0x000000181918723e */ /* 0x000fe400000000ff */
[----:B------:R-:W-:Y:S02]  /*4630*/  F2FP.F16.F32.PACK_AB R30, R31, R30 ;  /* 0x0000001e1f1e723e */ /* 0x000fe400000000ff */
[----:B------:R-:W-:-:S02]  /*4640*/  F2FP.F16.F32.PACK_AB R28, R29, R28 ;  /* 0x0000001c1d1c723e */ /* 0x000fc400000000ff */
        /* <DEDUP_REMOVED lines=25> */
[----:B------:R-:W-:-:S07]  /*47e0*/  F2FP.F16.F32.PACK_AB R48, R49, R48 ;  /* 0x000000303130723e */ /* 0x000fce00000000ff */
.L_x_55:
[----:B------:R-:W2:Y:S01]  /*47f0*/  LDL.LU R2, [R1+0xc] ;  /* 0x00000c0001027983 */ /* 0x000ea20000300800 */
[----:B------:R-:W-:-:S04]  /*4800*/  DEPBAR.LE SB0, 0x0 ;  /* 0x000080000000791a */ /* 0x000fc80000000000 */
[----:B------:R-:W3:Y:S01]  /*4810*/  LDL.LU R0, [R1+0x8] ;  /* 0x0000080001007983 */ /* 0x000ee20000300800 */
[----:B------:R-:W-:Y:S05]  /*4820*/  WARPSYNC.ALL ;  /* 0x0000000000007948 */ /* 0x000fea0003800000 */
[----:B------:R-:W-:Y:S01]  /*4830*/  NOP ;  /* 0x0000000000007918 */ /* 0x000fe20000000000 */
[----:B------:R-:W1:Y:S01]  /*4840*/  S2R R55, SR_TID.X ;  /* 0x0000000000377919 */ /* 0x000e620000002100 */
[----:B------:R-:W-:Y:S01]  /*4850*/  UMOV UR49, UR54 ;  /* 0x0000003600317c82 */ /* 0x000fe20008000000 */
[----:B------:R-:W-:Y:S01]  /*4860*/  UMOV UR50, UR47 ;  /* 0x0000002f00327c82 */ /* 0x000fe20008000000 */
[----:B------:R-:W-:Y:S01]  /*4870*/  BAR.SYNC.DEFER_BLOCKING 0x0 ;  /* 0x0000000000007b1d */ /* 0x000fe20000010000 */
[----:B-1----:R-:W-:-:S13]  /*4880*/  ISETP.NE.AND P2, PT, R55, RZ, PT ;  /* 0x000000ff3700720c */ /* 0x002fda0003f45270 */
[----:B------:R-:W1:Y:S02]  /*4890*/  @!P2 SYNCS.CCTL.IV [UR48+0x6000] ;  /* 0x00600000ff00a9b1 */ /* 0x000e640008000030 */
[----:B-1----:R-:W-:Y:S06]  /*48a0*/  BAR.SYNC.DEFER_BLOCKING 0x0 ;  /* 0x0000000000007b1d */ /* 0x002fec0000010000 */
[----:B------:R-:W1:Y:S01]  /*48b0*/  @!P2 SYNCS.CCTL.IV [UR48+0x6008] ;  /* 0x00600800ff00a9b1 */ /* 0x000e620008000030 */
[----:B--2---:R-:W-:Y:S01]  /*48c0*/  ISETP.NE.AND P1, PT, R2, RZ, PT ;  /* 0x000000ff0200720c */ /* 0x004fe20003f25270 */
[----:B------:R-:W-:Y:S01]  /*48d0*/  SHF.R.S32.HI R2, RZ, 0x2, R55 ;  /* 0x00000002ff027819 */ /* 0x000fe20000011437 */
[----:B---3--:R-:W-:-:S03]  /*48e0*/  ISETP.NE.AND P0, PT, R0, RZ, PT ;  /* 0x000000ff0000720c */ /* 0x008fc60003f05270 */
[----:B------:R-:W-:Y:S01]  /*48f0*/  SGXT R2, R2, 0x1 ;  /* 0x000000010202781a */ /* 0x000fe20000000200 */
[----:B------:R-:W-:Y:S01]  /*4900*/  IMAD.SHL.U32 R0, R55, 0x2, RZ ;  /* 0x0000000237007824 */ /* 0x000fe200078e00ff */
[----:B------:R-:W-:Y:S01]  /*4910*/  SEL R5, RZ, 0x90, !P1 ;  /* 0x00000090ff057807 */ /* 0x000fe20004800000 */
[----:B------:R-:W-:Y:S01]  /*4920*/  SEL R4, RZ, 0x120, !P0 ;  /* 0x00000120ff047807 */ /* 0x000fe20004000000 */
[----:B------:R-:W-:Y:S02]  /*4930*/  LOP3.LUT R3, R2, 0x48, RZ, 0xc0, !PT ;  /* 0x0000004802037812 */ /* 0x000fe400078ec0ff */
[----:B------:R-:W-:Y:S02]  /*4940*/  ELECT P0, URZ, PT ;  /* 0x0000000000ff782f */ /* 0x000fe40003800000 */
[----:B------:R-:W-:Y:S02]  /*4950*/  LOP3.LUT R10, R4, R165, R164, 0xfe, !PT ;  /* 0x000000a5040a7212 */ /* 0x000fe400078efea4 */
[----:B------:R-:W-:-:S02]  /*4960*/  LOP3.LUT R0, R3, 0x6, R0, 0xf8, !PT ;  /* 0x0000000603007812 */ /* 0x000fc400078ef800 */
[----:B------:R-:W-:Y:S02]  /*4970*/  LOP3.LUT R13, R10, R5, RZ, 0xfc, !PT ;  /* 0x000000050a0d7212 */ /* 0x000fe400078efcff */
[----:B------:R-:W-:Y:S02]  /*4980*/  LOP3.LUT R2, R4, R0, R5, 0xfe, !PT ;  /* 0x0000000004027212 */ /* 0x000fe400078efe05 */
[----:B------:R-:W-:Y:S02]  /*4990*/  LOP3.LUT R3, R165, R164, RZ, 0xfc, !PT ;  /* 0x000000a4a5037212 */ /* 0x000fe400078efcff */
[C-C-:B------:R-:W-:Y:S02]  /*49a0*/  LOP3.LUT R17, R5.reuse, 0xa10, R0.reuse, 0x1e, !PT ;  /* 0x00000a1005117812 */ /* 0x140fe400078e1e00 */
[C-C-:B------:R-:W-:Y:S02]  /*49b0*/  LOP3.LUT R19, R5.reuse, 0x1010, R0.reuse, 0x1e, !PT ;  /* 0x0000101005137812 */ /* 0x140fe400078e1e00 */
[----:B------:R-:W-:-:S02]  /*49c0*/  LOP3.LUT R29, R5, 0x1210, R0, 0x1e, !PT ;  /* 0x00001210051d7812 */ /* 0x000fc400078e1e00 */
[C-C-:B------:R-:W-:Y:S02]  /*49d0*/  LOP3.LUT R31, R5.reuse, 0x1810, R0.reuse, 0x1e, !PT ;  /* 0x00001810051f7812 */ /* 0x140fe400078e1e00 */
[C-C-:B------:R-:W-:Y:S02]  /*49e0*/  LOP3.LUT R41, R5.reuse, 0x1a10, R0.reuse, 0x1e, !PT ;  /* 0x00001a1005297812 */ /* 0x140fe400078e1e00 */
[C-C-:B------:R-:W-:Y:S02]  /*49f0*/  LOP3.LUT R6, R5.reuse, 0x10, R0.reuse, 0x1e, !PT ;  /* 0x0000001005067812 */ /* 0x140fe400078e1e00 */
[C-C-:B------:R-:W-:Y:S02]  /*4a00*/  LOP3.LUT R7, R5.reuse, 0x210, R0.reuse, 0x1e, !PT ;  /* 0x0000021005077812 */ /* 0x140fe400078e1e00 */
[----:B------:R-:W-:Y:S02]  /*4a10*/  LOP3.LUT R15, R5, 0x810, R0, 0x1e, !PT ;  /* 0x00000810050f7812 */ /* 0x000fe400078e1e00 */
[----:B------:R-:W-:-:S02]  /*4a20*/  LOP3.LUT R9, R0, 0x20, R5, 0xfe, !PT ;  /* 0x0000002000097812 */ /* 0x000fc400078efe05 */
[C-C-:B------:R-:W-:Y:S02]  /*4a30*/  LOP3.LUT R11, R0.reuse, 0x220, R5.reuse, 0xfe, !PT ;  /* 0x00000220000b7812 */ /* 0x140fe400078efe05 */
[C-C-:B------:R-:W-:Y:S02]  /*4a40*/  LOP3.LUT R23, R0.reuse, 0x820, R5.reuse, 0xfe, !PT ;  /* 0x0000082000177812 */ /* 0x140fe400078efe05 */
[C-C-:B------:R-:W-:Y:S02]  /*4a50*/  LOP3.LUT R25, R0.reuse, 0xa20, R5.reuse, 0xfe, !PT ;  /* 0x00000a2000197812 */ /* 0x140fe400078efe05 */
[C-C-:B------:R-:W-:Y:S02]  /*4a60*/  LOP3.LUT R37, R0.reuse, 0x1020, R5.reuse, 0xfe, !PT ;  /* 0x0000102000257812 */ /* 0x140fe400078efe05 */
[C-C-:B------:R-:W-:Y:S02]  /*4a70*/  LOP3.LUT R39, R0.reuse, 0x1220, R5.reuse, 0xfe, !PT ;  /* 0x0000122000277812 */ /* 0x140fe400078efe05 */
[----:B------:R-:W-:-:S02]  /*4a80*/  LOP3.LUT R49, R0, 0x1820, R5, 0xfe, !PT ;  /* 0x0000182000317812 */ /* 0x000fc400078efe05 */
[----:B------:R-:W-:Y:S02]  /*4a90*/  LOP3.LUT R5, R0, 0x1a20, R5, 0xfe, !PT ;  /* 0x00001a2000057812 */ /* 0x000fe400078efe05 */
[C-C-:B------:R-:W-:Y:S02]  /*4aa0*/  LOP3.LUT R12, R13.reuse, 0x30, R0.reuse, 0x1e, !PT ;  /* 0x000000300d0c7812 */ /* 0x140fe400078e1e00 */
[C-C-:B------:R-:W-:Y:S02]  /*4ab0*/  LOP3.LUT R14, R13.reuse, 0x230, R0.reuse, 0x1e, !PT ;  /* 0x000002300d0e7812 */ /* 0x140fe400078e1e00 */
[C-C-:B------:R-:W-:Y:S02]  /*4ac0*/  LOP3.LUT R22, R13.reuse, 0x830, R0.reuse, 0x1e, !PT ;  /* 0x000008300d167812 */ /* 0x140fe400078e1e00 */
[C-C-:B------:R-:W-:Y:S02]  /*4ad0*/  LOP3.LUT R27, R13.reuse, 0xa30, R0.reuse, 0x1e, !PT ;  /* 0x00000a300d1b7812 */ /* 0x140fe400078e1e00 */
[----:B------:R-:W-:-:S02]  /*4ae0*/  LOP3.LUT R36, R13, 0x1030, R0, 0x1e, !PT ;  /* 0x000010300d247812 */ /* 0x000fc400078e1e00 */
[C-C-:B------:R-:W-:Y:S02]  /*4af0*/  LOP3.LUT R38, R13.reuse, 0x1230, R0.reuse, 0x1e, !PT ;  /* 0x000012300d267812 */ /* 0x140fe400078e1e00 */
[C-C-:B------:R-:W-:Y:S02]  /*4b00*/  LOP3.LUT R51, R13.reuse, 0x1830, R0.reuse, 0x1e, !PT ;  /* 0x000018300d337812 */ /* 0x140fe400078e1e00 */
[----:B------:R-:W-:Y:S02]  /*4b10*/  LOP3.LUT R53, R13, 0x1a30, R0, 0x1e, !PT ;  /* 0x00001a300d357812 */ /* 0x000fe400078e1e00 */
[----:B------:R-:W-:Y:S02]  /*4b20*/  LOP3.LUT R164, R165, R2, R164, 0xf6, !PT ;  /* 0x00000002a5a47212 */ /* 0x000fe400078ef6a4 */
[C-C-:B------:R-:W-:Y:S02]  /*4b30*/  LOP3.LUT R21, R3.reuse, R17, R4.reuse, 0x1e, !PT ;  /* 0x0000001103157212 */ /* 0x140fe400078e1e04 */
[----:B------:R-:W-:-:S02]  /*4b40*/  LOP3.LUT R33, R3, R19, R4, 0x1e, !PT ;  /* 0x0000001303217212 */ /* 0x000fc400078e1e04 */
[C-C-:B------:R-:W-:Y:S02]  /*4b50*/  LOP3.LUT R35, R3.reuse, R29, R4.reuse, 0x1e, !PT ;  /* 0x0000001d03237212 */ /* 0x140fe400078e1e04 */
[C-C-:B------:R-:W-:Y:S02]  /*4b60*/  LOP3.LUT R45, R3.reuse, R31, R4.reuse, 0x1e, !PT ;  /* 0x0000001f032d7212 */ /* 0x140fe400078e1e04 */
[C---:B------:R-:W-:Y:S02]  /*4b70*/  LOP3.LUT R47, R3.reuse, R41, R4, 0x1e, !PT ;  /* 0x00000029032f7212 */ /* 0x040fe400078e1e04 */
[C---:B------:R-:W-:Y:S02]  /*4b80*/  LOP3.LUT R0, R3.reuse, 0x200, R2, 0x1e, !PT ;  /* 0x0000020003007812 */ /* 0x040fe400078e1e02 */
[C-C-:B------:R-:W-:Y:S02]  /*4b90*/  LOP3.LUT R6, R3.reuse, R6, R4.reuse, 0x1e, !PT ;  /* 0x0000000603067212 */ /* 0x140fe400078e1e04 */
[----:B------:R-:W-:-:S02]  /*4ba0*/  LOP3.LUT R8, R3, R7, R4, 0x1e, !PT ;  /* 0x0000000703087212 */ /* 0x000fc400078e1e04 */
[C---:B------:R-:W-:Y:S02]  /*4bb0*/  LOP3.LUT R20, R3.reuse, R15, R4, 0x1e, !PT ;  /* 0x0000000f03147212 */ /* 0x040fe400078e1e04 */
[C-C-:B------:R-:W-:Y:S02]  /*4bc0*/  LOP3.LUT R17, R3.reuse, 0x800, R2.reuse, 0x1e, !PT ;  /* 0x0000080003117812 */ /* 0x140fe400078e1e02 */
[C-C-:B------:R-:W-:Y:S02]  /*4bd0*/  LOP3.LUT R19, R3.reuse, 0xa00, R2.reuse, 0x1e, !PT ;  /* 0x00000a0003137812 */ /* 0x140fe400078e1e02 */
[C-C-:B------:R-:W-:Y:S02]  /*4be0*/  LOP3.LUT R29, R3.reuse, 0x1000, R2.reuse, 0x1e, !PT ;  /* 0x00001000031d7812 */ /* 0x140fe400078e1e02 */
[C-C-:B------:R-:W-:Y:S02]  /*4bf0*/  LOP3.LUT R31, R3.reuse, 0x1200, R2.reuse, 0x1e, !PT ;  /* 0x00001200031f7812 */ /* 0x140fe400078e1e02 */
[----:B------:R-:W-:-:S02]  /*4c00*/  LOP3.LUT R41, R3, 0x1800, R2, 0x1e, !PT ;  /* 0x0000180003297812 */ /* 0x000fc400078e1e02 */
[----:B------:R-:W-:Y:S02]  /*4c10*/  LOP3.LUT R43, R3, 0x1a00, R2, 0x1e, !PT ;  /* 0x00001a00032b7812 */ /* 0x000fe400078e1e02 */
[C---:B------:R-:W-:Y:S02]  /*4c20*/  LOP3.LUT R2, R10.reuse, R9, RZ, 0x3c, !PT ;  /* 0x000000090a027212 */ /* 0x040fe400078e3cff */
[C---:B------:R-:W-:Y:S02]  /*4c30*/  LOP3.LUT R4, R10.reuse, R11, RZ, 0x3c, !PT ;  /* 0x0000000b0a047212 */ /* 0x040fe400078e3cff */
[C---:B------:R-:W-:Y:S02]  /*4c40*/  LOP3.LUT R23, R10.reuse, R23, RZ, 0x3c, !PT ;  /* 0x000000170a177212 */ /* 0x040fe400078e3cff */
[C---:B------:R-:W-:Y:S02]  /*4c50*/  LOP3.LUT R25, R10.reuse, R25, RZ, 0x3c, !PT ;  /* 0x000000190a197212 */ /* 0x040fe400078e3cff */
[----:B------:R-:W-:-:S02]  /*4c60*/  LOP3.LUT R37, R10, R37, RZ, 0x3c, !PT ;  /* 0x000000250a257212 */ /* 0x000fc400078e3cff */
[C---:B------:R-:W-:Y:S02]  /*4c70*/  LOP3.LUT R39, R10.reuse, R39, RZ, 0x3c, !PT ;  /* 0x000000270a277212 */ /* 0x040fe400078e3cff */
[C---:B------:R-:W-:Y:S02]  /*4c80*/  LOP3.LUT R49, R10.reuse, R49, RZ, 0x3c, !PT ;  /* 0x000000310a317212 */ /* 0x040fe400078e3cff */
[----:B------:R-:W-:Y:S02]  /*4c90*/  LOP3.LUT R10, R10, R5, RZ, 0x3c, !PT ;  /* 0x000000050a0a7212 */ /* 0x000fe400078e3cff */
[----:B------:R-:W-:Y:S02]  /*4ca0*/  LEA R3, R164, UR48, 0x1 ;  /* 0x00000030a4037c11 */ /* 0x000fe4000f8e08ff */
[----:B------:R-:W-:Y:S02]  /*4cb0*/  LEA R5, R0, UR48, 0x1 ;  /* 0x0000003000057c11 */ /* 0x000fe4000f8e08ff */
[----:B------:R-:W-:Y:S01]  /*4cc0*/  LEA R7, R6, UR48, 0x1 ;  /* 0x0000003006077c11 */ /* 0x000fe2000f8e08ff */
[----:B-1----:R1:W-:Y:S01]  /*4cd0*/  STS [R3], R48 ;  /* 0x0000003003007388 */ /* 0x0023e20000000800 */
[----:B------:R-:W-:-:S02]  /*4ce0*/  LEA R9, R8, UR48, 0x1 ;  /* 0x0000003008097c11 */ /* 0x000fc4000f8e08ff */
[----:B------:R-:W-:Y:S01]  /*4cf0*/  LEA R11, R2, UR48, 0x1 ;  /* 0x00000030020b7c11 */ /* 0x000fe2000f8e08ff */
[----:B------:R2:W-:Y:S01]  /*4d00*/  STS [R5], R50 ;  /* 0x0000003205007388 */ /* 0x0005e20000000800 */
[----:B------:R-:W-:Y:S02]  /*4d10*/  LEA R13, R4, UR48, 0x1 ;  /* 0x00000030040d7c11 */ /* 0x000fe4000f8e08ff */
[----:B------:R-:W-:Y:S01]  /*4d20*/  LEA R15, R12, UR48, 0x1 ;  /* 0x000000300c0f7c11 */ /* 0x000fe2000f8e08ff */
[----:B------:R3:W-:Y:S01]  /*4d30*/  STS [R7], R40 ;  /* 0x0000002807007388 */ /* 0x0007e20000000800 */
[----:B------:R-:W-:Y:S02]  /*4d40*/  LEA R17, R17, UR48, 0x1 ;  /* 0x0000003011117c11 */ /* 0x000fe4000f8e08ff */
[----:B-1----:R-:W-:Y:S01]  /*4d50*/  LEA R3, R14, UR48, 0x1 ;  /* 0x000000300e037c11 */ /* 0x002fe2000f8e08ff */
[----:B------:R-:W-:Y:S01]  /*4d60*/  STS [R9], R42 ;  /* 0x0000002a09007388 */ /* 0x000fe20000000800 */
[----:B------:R-:W-:-:S02]  /*4d70*/  LEA R19, R19, UR48, 0x1 ;  /* 0x0000003013137c11 */ /* 0x000fc4000f8e08ff */
[----:B--2---:R-:W-:Y:S01]  /*4d80*/  LEA R5, R20, UR48, 0x1 ;  /* 0x0000003014057c11 */ /* 0x004fe2000f8e08ff */
[----:B------:R-:W-:Y:S01]  /*4d90*/  STS [R11], R92 ;  /* 0x0000005c0b007388 */ /* 0x000fe20000000800 */
[----:B------:R-:W-:Y:S02]  /*4da0*/  LEA R21, R21, UR48, 0x1 ;  /* 0x0000003015157c11 */ /* 0x000fe4000f8e08ff */
[----:B------:R-:W-:Y:S01]  /*4db0*/  LEA R23, R23, UR48, 0x1 ;  /* 0x0000003017177c11 */ /* 0x000fe2000f8e08ff */
[----:B------:R-:W-:Y:S01]  /*4dc0*/  STS [R13], R94 ;  /* 0x0000005e0d007388 */ /* 0x000fe20000000800 */
[----:B------:R-:W-:Y:S02]  /*4dd0*/  LEA R25, R25, UR48, 0x1 ;  /* 0x0000003019197c11 */ /* 0x000fe4000f8e08ff */
[----:B---3--:R-:W-:Y:S01]  /*4de0*/  LEA R7, R22, UR48, 0x1 ;  /* 0x0000003016077c11 */ /* 0x008fe2000f8e08ff */
[----:B------:R-:W-:Y:S01]  /*4df0*/  STS [R15], R80 ;  /* 0x000000500f007388 */ /* 0x000fe20000000800 */
[----:B------:R-:W-:-:S02]  /*4e00*/  LEA R27, R27, UR48, 0x1 ;  /* 0x000000301b1b7c11 */ /* 0x000fc4000f8e08ff */
[----:B------:R-:W-:Y:S01]  /*4e10*/  LEA R29, R29, UR48, 0x1 ;  /* 0x000000301d1d7c11 */ /* 0x000fe2000f8e08ff */
[----:B------:R1:W-:Y:S01]  /*4e20*/  STS [R3], R82 ;  /* 0x0000005203007388 */ /* 0x0003e20000000800 */
[----:B------:R-:W-:Y:S02]  /*4e30*/  LEA R31, R31, UR48, 0x1 ;  /* 0x000000301f1f7c11 */ /* 0x000fe4000f8e08ff */
[----:B------:R-:W-:Y:S01]  /*4e40*/  LEA R33, R33, UR48, 0x1 ;  /* 0x0000003021217c11 */ /* 0x000fe2000f8e08ff */
[----:B------:R-:W-:Y:S01]  /*4e50*/  STS [R17], R76 ;  /* 0x0000004c11007388 */ /* 0x000fe20000000800 */
[----:B------:R-:W-:Y:S02]  /*4e60*/  LEA R35, R35, UR48, 0x1 ;  /* 0x0000003023237c11 */ /* 0x000fe4000f8e08ff */
[----:B------:R-:W-:Y:S01]  /*4e70*/  LEA R37, R37, UR48, 0x1 ;  /* 0x0000003025257c11 */ /* 0x000fe2000f8e08ff */
[----:B------:R-:W-:Y:S01]  /*4e80*/  STS [R19], R78 ;  /* 0x0000004e13007388 */ /* 0x000fe20000000800 */
[----:B------:R-:W-:-:S02]  /*4e90*/  LEA R39, R39, UR48, 0x1 ;  /* 0x0000003027277c11 */ /* 0x000fc4000f8e08ff */
[----:B-1----:R-:W-:Y:S01]  /*4ea0*/  LEA R3, R36, UR48, 0x1 ;  /* 0x0000003024037c11 */ /* 0x002fe2000f8e08ff */
        /* <DEDUP_REMOVED lines=9> */
[----:B------:R-:W-:Y:S01]  /*4f40*/  STS [R25], R54 ;  /* 0x0000003619007388 */ /* 0x000fe20000000800 */
[----:B------:R-:W-:Y:S02]  /*4f50*/  LEA R51, R51, UR48, 0x1 ;  /* 0x0000003033337c11 */ /* 0x000fe4000f8e08ff */
[----:B------:R-:W-:Y:S01]  /*4f60*/  LEA R53, R53, UR48, 0x1 ;  /* 0x0000003035357c11 */ /* 0x000fe2000f8e08ff */
[----:B------:R1:W-:Y:S01]  /*4f70*/  STS [R7], R64 ;  /* 0x0000004007007388 */ /* 0x0003e20000000800 */
[----:B------:R-:W-:-:S03]  /*4f80*/  ISETP.LT.U32.AND P0, PT, R55, 0x20, P0 ;  /* 0x000000203700780c */ /* 0x000fc60000701070 */
[----:B------:R-:W-:Y:S04]  /*4f90*/  STS [R27], R66 ;  /* 0x000000421b007388 */ /* 0x000fe80000000800 */
[----:B------:R-:W-:Y:S01]  /*4fa0*/  STS [R29], R72 ;  /* 0x000000481d007388 */ /* 0x000fe20000000800 */
[----:B-1----:R-:W-:-:S03]  /*4fb0*/  LEA R7, R10, UR48, 0x1 ;  /* 0x000000300a077c11 */ /* 0x002fc6000f8e08ff */
[----:B------:R-:W-:Y:S02]  /*4fc0*/  STS [R31], R74 ;  /* 0x0000004a1f007388 */ /* 0x000fe40000000800 */
[----:B------:R-:W-:Y:S02]  /*4fd0*/  VOTEU.ANY UP0, P0 ;  /* 0x0000000000ff7886 */ /* 0x000fe40000000100 */
[----:B------:R-:W-:Y:S04]  /*4fe0*/  STS [R33], R68 ;  /* 0x0000004421007388 */ /* 0x000fe80000000800 */
        /* <DEDUP_REMOVED lines=12> */
[----:B------:R-:W-:Y:S01]  /*50b0*/  STS [R53], R18 ;  /* 0x0000001235007388 */ /* 0x000fe20000000800 */
[----:B------:R-:W-:Y:S01]  /*50c0*/  @!PT LDS RZ, [RZ] ;  /* 0x00000000fffff984 */ /* 0x000fe20000000800 */
[----:B------:R-:W-:Y:S01]  /*50d0*/  @!PT LDS RZ, [RZ] ;  /* 0x00000000fffff984 */ /* 0x000fe20000000800 */
[----:B------:R-:W-:Y:S01]  /*50e0*/  @!PT LDS RZ, [RZ] ;  /* 0x00000000fffff984 */ /* 0x000fe20000000800 */
[----:B------:R-:W-:Y:S01]  /*50f0*/  @!PT LDS RZ, [RZ] ;  /* 0x00000000fffff984 */ /* 0x000fe20000000800 */
[----:B------:R-:W-:Y:S06]  /*5100*/  MEMBAR.ALL.CTA ;  /* 0x0000000000007992 */ /* 0x000fec0000008000 */
[----:B------:R-:W1:Y:S02]  /*5110*/  FENCE.VIEW.ASYNC.S ;  /* 0x00000000000073c6 */ /* 0x000e640000000000 */
[----:B-1----:R-:W-:Y:S06]  /*5120*/  BAR.SYNC.DEFER_BLOCKING 0x0 ;  /* 0x0000000000007b1d */ /* 0x002fec0000010000 */
[----:B------:R1:W-:Y:S01]  /*5130*/  @UP0 UTMASTG.2D [UR48], [UR36] ;  /* 0x00000030240003b5 */ /* 0x0003e20008008000 */
[----:B------:R0:W-:Y:S01]  /*5140*/  UTMACMDFLUSH ;  /* 0x00000000000079b7 */ /* 0x0001e20000000000 */
[----:B------:R-:W-:-:S04]  /*5150*/  DEPBAR.LE SB0, 0x0 ;  /* 0x000080000000791a */ /* 0x000fc80000000000 */
[----:B-1----:R-:W-:Y:S05]  /*5160*/  EXIT ;  /* 0x000000000000794d */ /* 0x002fea0003800000 */
.L_x_57:
[----:B------:R-:W1:Y:S02]  /*5170*/  SYNCS.PHASECHK.TRANS64.TRYWAIT P0, [R4+URZ], R3 ;  /* 0x00000003040075a7 */ /* 0x000e6400080011ff */
[----:B-1----:R-:W-:Y:S05]  /*5180*/  @!P0 BRA `(.L_x_57) ;  /* 0xfffffffc00f88947 */ /* 0x002fea000383ffff */
[----:B------:R-:W-:Y:S05]  /*5190*/  BRA `(.L_x_66) ;  /* 0xffffffd400f07947 */ /* 0x000fea000383ffff */
.L_x_67:
[----:B------:R-:W-:-:S00]  /*51a0*/  BRA `(.L_x_67) ;  /* 0xfffffffc00fc7947 */ /* 0x000fc0000383ffff */
[----:B------:R-:W-:-:S00]  /*51b0*/  NOP ;  /* 0x0000000000007918 */ /* 0x000fc00000000000 */
        /* <DEDUP_REMOVED lines=12> */
.L_x_68:


//--------------------- .nv.shared.matmul_kernel_make_tensor_desciptor --------------------------
	.section	.nv.shared.matmul_kernel_make_tensor_desciptor,"aw",@nobits
	.sectionflags	@""
	.align	16
	.zero		1024


//--------------------- .nv.shared.reserved.0     --------------------------
	.section	.nv.shared.reserved.0,"aw",@nobits
	.weak		__nv_reservedSMEM_offset_0_alias
	.size		__nv_reservedSMEM_offset_0_alias, 0, 64
	.other		__nv_reservedSMEM_offset_0_alias,@"STO_CUDA_RESERVED_SHARED STV_DEFAULT"
__nv_reservedSMEM_offset_0_alias:
	.zero		0
	.zero		64


//--------------------- .nv.constant0.matmul_kernel_make_tensor_desciptor --------------------------
	.section	.nv.constant0.matmul_kernel_make_tensor_desciptor,"a",@progbits
	.sectionflags	@""
	.align	4
.nv.constant0.matmul_kernel_make_tensor_desciptor:
	.zero		944


//--------------------- SYMBOLS --------------------------

	.type		.nv.reservedSmem.offset0,@object
	.size		.nv.reservedSmem.offset0,0x4
	.type		.nv.reservedSmem.cap,@object
	.size		.nv.reservedSmem.cap,0x4
	.type		__cuda_syscall_cp_async_bulk_tensor_2d_tile_unicast,@function
